	.target	sm_90a

	.elftype	@"ET_EXEC"


//--------------------- .note.nv.tkinfo           --------------------------
	.section	.note.nv.tkinfo,"",@"SHT_NOTE"
	.sectionflags	@"SHF_NOTE_NV_TKINFO"
	.tkinfo
        /*0018*/ 	.word	0x00000002
        /*0030*/ 	.string	""
        /*0030*/ 	.string	"ptxas"
        /*0030*/ 	.string	"Cuda compilation tools, release 13.0, V13.0.88"
        /*0030*/ 	.string	"Build cuda_13.0.r13.0/compiler.36424714_0"
        /*0030*/ 	.string	"-arch sm_90a -m 64 "



//--------------------- .note.nv.cuinfo           --------------------------
	.section	.note.nv.cuinfo,"",@"SHT_NOTE"
	.sectionflags	@"SHF_NOTE_NV_CUINFO"
        /*0018*/ 	.short	0x0002
        /*001a*/ 	.short	0x005a
        /*001c*/ 	.short	0x0082
	.zero		2


//--------------------- .nv.info                  --------------------------
	.section	.nv.info,"",@"SHT_CUDA_INFO"
	.align	4


	//----- nvinfo : EIATTR_REGCOUNT
	.align		4
        /*0000*/ 	.byte	0x04, 0x2f
        /*0002*/ 	.short	(.L_15 - .L_14)
	.align		4
.L_14:
        /*0004*/ 	.word	index@(_ZN7cutlass13device_kernelINS_4gemm6kernel13GemmUniversalIN4cute5tupleIJiiiiEEENS1_10collective13CollectiveMmaINS1_34MainloopSm90TmaGmmaWarpSpecializedILi18ENS5_IJNS4_1CILi1EEESB_SB_EEENS1_35KernelTmaWarpSpecializedCooperativeEEENS5_IJNSA_ILi192EEENSA_ILi8EEENSA_ILi32EEEEEENS_10bfloat16_tENS5_IJlSB_lEEESJ_SK_NS4_8TiledMMAINS4_8MMA_AtomIJNS4_4SM904GMMA26MMA_64x8x16_F32BF16BF16_SSILNSO_5MajorE0ELSQ_0ELNSO_7ScaleInE1ELSR_1EEEEEENS4_6LayoutINS5_IJNSA_ILi2EEESB_SB_EEENS5_IJSB_NSA_ILi0EEESX_EEEEENS5_IJNS4_10UnderscoreES10_S10_EEEEENS4_13SM90_TMA_LOADENS4_14ComposedLayoutINS4_7SwizzleILi2ELi4ELi3EEENS4_18smem_ptr_flag_bitsILi16EEENSU_INS5_IJSG_SH_EEENS5_IJSH_SB_EEEEEEEvNS4_8identityES13_S1C_vS1D_EENS_8epilogue10collective6detail29Sm90TmaWarpSpecializedAdapterINS1G_15DefaultEpilogueISJ_SK_SK_NS1F_6thread17LinearCombinationISJ_Li1EffLNS1K_9ScaleType4KindE0ELNS_15FloatRoundStyleE2ESJ_EENS1_15EpilogueDefaultEEEEEvvEEEEvNT_6ParamsE)
        /*0008*/ 	.word	0x000000a8


	//----- nvinfo : EIATTR_FRAME_SIZE
	.align		4
.L_15:
        /*000c*/ 	.byte	0x04, 0x11
        /*000e*/ 	.short	(.L_17 - .L_16)
	.align		4
.L_16:
        /*0010*/ 	.word	index@(_ZN7cutlass13device_kernelINS_4gemm6kernel13GemmUniversalIN4cute5tupleIJiiiiEEENS1_10collective13CollectiveMmaINS1_34MainloopSm90TmaGmmaWarpSpecializedILi18ENS5_IJNS4_1CILi1EEESB_SB_EEENS1_35KernelTmaWarpSpecializedCooperativeEEENS5_IJNSA_ILi192EEENSA_ILi8EEENSA_ILi32EEEEEENS_10bfloat16_tENS5_IJlSB_lEEESJ_SK_NS4_8TiledMMAINS4_8MMA_AtomIJNS4_4SM904GMMA26MMA_64x8x16_F32BF16BF16_SSILNSO_5MajorE0ELSQ_0ELNSO_7ScaleInE1ELSR_1EEEEEENS4_6LayoutINS5_IJNSA_ILi2EEESB_SB_EEENS5_IJSB_NSA_ILi0EEESX_EEEEENS5_IJNS4_10UnderscoreES10_S10_EEEEENS4_13SM90_TMA_LOADENS4_14ComposedLayoutINS4_7SwizzleILi2ELi4ELi3EEENS4_18smem_ptr_flag_bitsILi16EEENSU_INS5_IJSG_SH_EEENS5_IJSH_SB_EEEEEEEvNS4_8identityES13_S1C_vS1D_EENS_8epilogue10collective6detail29Sm90TmaWarpSpecializedAdapterINS1G_15DefaultEpilogueISJ_SK_SK_NS1F_6thread17LinearCombinationISJ_Li1EffLNS1K_9ScaleType4KindE0ELNS_15FloatRoundStyleE2ESJ_EENS1_15EpilogueDefaultEEEEEvvEEEEvNT_6ParamsE)
        /*0014*/ 	.word	0x00000000


	//----- nvinfo : EIATTR_MIN_STACK_SIZE
	.align		4
.L_17:
        /*0018*/ 	.byte	0x04, 0x12
        /*001a*/ 	.short	(.L_19 - .L_18)
	.align		4
.L_18:
        /*001c*/ 	.word	index@(_ZN7cutlass13device_kernelINS_4gemm6kernel13GemmUniversalIN4cute5tupleIJiiiiEEENS1_10collective13CollectiveMmaINS1_34MainloopSm90TmaGmmaWarpSpecializedILi18ENS5_IJNS4_1CILi1EEESB_SB_EEENS1_35KernelTmaWarpSpecializedCooperativeEEENS5_IJNSA_ILi192EEENSA_ILi8EEENSA_ILi32EEEEEENS_10bfloat16_tENS5_IJlSB_lEEESJ_SK_NS4_8TiledMMAINS4_8MMA_AtomIJNS4_4SM904GMMA26MMA_64x8x16_F32BF16BF16_SSILNSO_5MajorE0ELSQ_0ELNSO_7ScaleInE1ELSR_1EEEEEENS4_6LayoutINS5_IJNSA_ILi2EEESB_SB_EEENS5_IJSB_NSA_ILi0EEESX_EEEEENS5_IJNS4_10UnderscoreES10_S10_EEEEENS4_13SM90_TMA_LOADENS4_14ComposedLayoutINS4_7SwizzleILi2ELi4ELi3EEENS4_18smem_ptr_flag_bitsILi16EEENSU_INS5_IJSG_SH_EEENS5_IJSH_SB_EEEEEEEvNS4_8identityES13_S1C_vS1D_EENS_8epilogue10collective6detail29Sm90TmaWarpSpecializedAdapterINS1G_15DefaultEpilogueISJ_SK_SK_NS1F_6thread17LinearCombinationISJ_Li1EffLNS1K_9ScaleType4KindE0ELNS_15FloatRoundStyleE2ESJ_EENS1_15EpilogueDefaultEEEEEvvEEEEvNT_6ParamsE)
        /*0020*/ 	.word	0x00000000
.L_19:


//--------------------- .nv.compat                --------------------------
	.section	.nv.compat,"",@"SHT_CUDA_COMPAT_INFO"
	.align	4
        /*0000*/ 	.byte	0x02, 0x09, 0x01, 0x00, 0x02, 0x02, 0x04, 0x00, 0x02, 0x05, 0x05, 0x00, 0x03, 0x07, 0x01, 0x01
        /*0010*/ 	.byte	0x02, 0x03, 0x01, 0x00, 0x02, 0x06, 0x01, 0x00, 0x04, 0x0b, 0x08, 0x00, 0x00, 0x00, 0x00, 0x00
        /*0020*/ 	.byte	0x00, 0x00, 0x00, 0x00


//--------------------- .nv.info._ZN7cutlass13device_kernelINS_4gemm6kernel13GemmUniversalIN4cute5tupleIJiiiiEEENS1_10collective13CollectiveMmaINS1_34MainloopSm90TmaGmmaWarpSpecializedILi18ENS5_IJNS4_1CILi1EEESB_SB_EEENS1_35KernelTmaWarpSpecializedCooperativeEEENS5_IJNSA_ILi192EEENSA_ILi8EEENSA_ILi32EEEEEENS_10bfloat16_tENS5_IJlSB_lEEESJ_SK_NS4_8TiledMMAINS4_8MMA_AtomIJNS4_4SM904GMMA26MMA_64x8x16_F32BF16BF16_SSILNSO_5MajorE0ELSQ_0ELNSO_7ScaleInE1ELSR_1EEEEEENS4_6LayoutINS5_IJNSA_ILi2EEESB_SB_EEENS5_IJSB_NSA_ILi0EEESX_EEEEENS5_IJNS4_10UnderscoreES10_S10_EEEEENS4_13SM90_TMA_LOADENS4_14ComposedLayoutINS4_7SwizzleILi2ELi4ELi3EEENS4_18smem_ptr_flag_bitsILi16EEENSU_INS5_IJSG_SH_EEENS5_IJSH_SB_EEEEEEEvNS4_8identityES13_S1C_vS1D_EENS_8epilogue10collective6detail29Sm90TmaWarpSpecializedAdapterINS1G_15DefaultEpilogueISJ_SK_SK_NS1F_6thread17LinearCombinationISJ_Li1EffLNS1K_9ScaleType4KindE0ELNS_15FloatRoundStyleE2ESJ_EENS1_15EpilogueDefaultEEEEEvvEEEEvNT_6ParamsE --------------------------
	.section	.nv.info._ZN7cutlass13device_kernelINS_4gemm6kernel13GemmUniversalIN4cute5tupleIJiiiiEEENS1_10collective13CollectiveMmaINS1_34MainloopSm90TmaGmmaWarpSpecializedILi18ENS5_IJNS4_1CILi1EEESB_SB_EEENS1_35KernelTmaWarpSpecializedCooperativeEEENS5_IJNSA_ILi192EEENSA_ILi8EEENSA_ILi32EEEEEENS_10bfloat16_tENS5_IJlSB_lEEESJ_SK_NS4_8TiledMMAINS4_8MMA_AtomIJNS4_4SM904GMMA26MMA_64x8x16_F32BF16BF16_SSILNSO_5MajorE0ELSQ_0ELNSO_7ScaleInE1ELSR_1EEEEEENS4_6LayoutINS5_IJNSA_ILi2EEESB_SB_EEENS5_IJSB_NSA_ILi0EEESX_EEEEENS5_IJNS4_10UnderscoreES10_S10_EEEEENS4_13SM90_TMA_LOADENS4_14ComposedLayoutINS4_7SwizzleILi2ELi4ELi3EEENS4_18smem_ptr_flag_bitsILi16EEENSU_INS5_IJSG_SH_EEENS5_IJSH_SB_EEEEEEEvNS4_8identityES13_S1C_vS1D_EENS_8epilogue10collective6detail29Sm90TmaWarpSpecializedAdapterINS1G_15DefaultEpilogueISJ_SK_SK_NS1F_6thread17LinearCombinationISJ_Li1EffLNS1K_9ScaleType4KindE0ELNS_15FloatRoundStyleE2ESJ_EENS1_15EpilogueDefaultEEEEEvvEEEEvNT_6ParamsE,"",@"SHT_CUDA_INFO"
	.sectionflags	@""
	.align	4


	//----- nvinfo : EIATTR_CUDA_API_VERSION
	.align		4
        /*0000*/ 	.byte	0x04, 0x37
        /*0002*/ 	.short	(.L_21 - .L_20)
.L_20:
        /*0004*/ 	.word	0x00000082


	//----- nvinfo : EIATTR_KPARAM_INFO
	.align		4
.L_21:
        /*0008*/ 	.byte	0x04, 0x17
        /*000a*/ 	.short	(.L_23 - .L_22)
.L_22:
        /*000c*/ 	.word	0x00000000
        /*0010*/ 	.short	0x0000
        /*0012*/ 	.short	0x0070
        /*0014*/ 	.byte	0x00, 0xf0, 0x01, 0x10


	//----- nvinfo : EIATTR_SPARSE_MMA_MASK
	.align		4
.L_23:
        /*0018*/ 	.byte	0x03, 0x50
        /*001a*/ 	.short	0x0000


	//----- nvinfo : EIATTR_MAXREG_COUNT
	.align		4
        /*001c*/ 	.byte	0x03, 0x1b
        /*001e*/ 	.short	0x00a8


	//----- nvinfo : EIATTR_NUM_BARRIERS
	.align		4
        /*0020*/ 	.byte	0x02, 0x4c
        /*0022*/ 	.byte	0x01
	.zero		1


	//----- nvinfo : EIATTR_EXTERNS
	.align		4
        /*0024*/ 	.byte	0x04, 0x0f
        /*0026*/ 	.short	(.L_25 - .L_24)


	//   ....[0]....
	.align		4
.L_24:
        /*0028*/ 	.word	index@(__assertfail)


	//----- nvinfo : EIATTR_MERCURY_ISA_VERSION
	.align		4
.L_25:
        /*002c*/ 	.byte	0x03, 0x5f
        /*002e*/ 	.short	0x0101


	//----- nvinfo : EIATTR_INT_WARP_WIDE_INSTR_OFFSETS
	.align		4
        /*0030*/ 	.byte	0x04, 0x31
        /*0032*/ 	.short	(.L_27 - .L_26)


	//   ....[0]....
.L_26:
        /*0034*/ 	.word	0x000005a0


	//   ....[1]....
        /*0038*/ 	.word	0x000005b0


	//   ....[2]....
        /*003c*/ 	.word	0x000006d0


	//----- nvinfo : EIATTR_COOP_GROUP_MASK_REGIDS
	.align		4
.L_27:
        /*0040*/ 	.byte	0x04, 0x29
        /*0042*/ 	.short	(.L_29 - .L_28)


	//   ....[0]....
.L_28:
        /*0044*/ 	.word	0xffffffff


	//   ....[1]....
        /*0048*/ 	.word	0xffffffff


	//   ....[2]....
        /*004c*/ 	.word	0xffffffff


	//   ....[3]....
        /*0050*/ 	.word	0xffffffff


	//   ....[4]....
        /*0054*/ 	.word	0xffffffff


	//----- nvinfo : EIATTR_COOP_GROUP_INSTR_OFFSETS
	.align		4
.L_29:
        /*0058*/ 	.byte	0x04, 0x28
        /*005a*/ 	.short	(.L_31 - .L_30)


	//   ....[0]....
.L_30:
        /*005c*/ 	.word	0x00000060


	//   ....[1]....
        /*0060*/ 	.word	0x00000070


	//   ....[2]....
        /*0064*/ 	.word	0x00000130


	//   ....[3]....
        /*0068*/ 	.word	0x000004b0


	//   ....[4]....
        /*006c*/ 	.word	0x000013b0


	//----- nvinfo : EIATTR_REG_RECONFIG
	.align		4
.L_31:
        /*0070*/ 	.byte	0x01, 0x54
	.zero		2


	//----- nvinfo : EIATTR_SYSCALL_OFFSETS
	.align		4
        /*0074*/ 	.byte	0x04, 0x46
        /*0076*/ 	.short	(.L_33 - .L_32)


	//   ....[0]....
.L_32:
        /*0078*/ 	.word	0x000015a0


	//----- nvinfo : EIATTR_MBARRIER_INSTR_OFFSETS
	.align		4
.L_33:
        /*007c*/ 	.byte	0x04, 0x39
        /*007e*/ 	.short	(.L_35 - .L_34)


	//   ....[0]....
.L_34:
        /*0080*/ 	.word	0x00000250
        /*0084*/ 	.word	0x000000ff
        /*0088*/ 	.word	0x00000000
        /*008c*/ 	.short	0x0100
        /*008e*/ 	.byte	0x08
	.zero		1


	//   ....[1]....
        /*0090*/ 	.word	0x00000260
        /*0094*/ 	.word	0x000000ff
        /*0098*/ 	.word	0x00000090
        /*009c*/ 	.short	0x0100
        /*009e*/ 	.byte	0x08
	.zero		1


	//   ....[2]....
        /*00a0*/ 	.word	0x00000270
        /*00a4*/ 	.word	0x000000ff
        /*00a8*/ 	.word	0x00000008
        /*00ac*/ 	.short	0x0100
        /*00ae*/ 	.byte	0x08
	.zero		1


	//   ....[3]....
        /*00b0*/ 	.word	0x00000280
        /*00b4*/ 	.word	0x000000ff
        /*00b8*/ 	.word	0x00000098
        /*00bc*/ 	.short	0x0100
        /*00be*/ 	.byte	0x08
	.zero		1


	//   ....[4]....
        /*00c0*/ 	.word	0x00000290
        /*00c4*/ 	.word	0x000000ff
        /*00c8*/ 	.word	0x00000010
        /*00cc*/ 	.short	0x0100
        /*00ce*/ 	.byte	0x08
	.zero		1


	//   ....[5]....
        /*00d0*/ 	.word	0x000002a0
        /*00d4*/ 	.word	0x000000ff
        /*00d8*/ 	.word	0x000000a0
        /*00dc*/ 	.short	0x0100
        /*00de*/ 	.byte	0x08
	.zero		1


	//   ....[6]....
        /*00e0*/ 	.word	0x000002b0
        /*00e4*/ 	.word	0x000000ff
        /*00e8*/ 	.word	0x00000018
        /*00ec*/ 	.short	0x0100
        /*00ee*/ 	.byte	0x08
	.zero		1


	//   ....[7]....
        /*00f0*/ 	.word	0x000002c0
        /*00f4*/ 	.word	0x000000ff
        /*00f8*/ 	.word	0x000000a8
        /*00fc*/ 	.short	0x0100
        /*00fe*/ 	.byte	0x08
	.zero		1


	//   ....[8]....
        /*0100*/ 	.word	0x000002d0
        /*0104*/ 	.word	0x000000ff
        /*0108*/ 	.word	0x00000020
        /*010c*/ 	.short	0x0100
        /*010e*/ 	.byte	0x08
	.zero		1


	//   ....[9]....
        /*0110*/ 	.word	0x000002e0
        /*0114*/ 	.word	0x000000ff
        /*0118*/ 	.word	0x000000b0
        /*011c*/ 	.short	0x0100
        /*011e*/ 	.byte	0x08
	.zero		1


	//   ....[10]....
        /*0120*/ 	.word	0x000002f0
        /*0124*/ 	.word	0x000000ff
        /*0128*/ 	.word	0x00000028
        /*012c*/ 	.short	0x0100
        /*012e*/ 	.byte	0x08
	.zero		1


	//   ....[11]....
        /*0130*/ 	.word	0x00000300
        /*0134*/ 	.word	0x000000ff
        /*0138*/ 	.word	0x000000b8
        /*013c*/ 	.short	0x0100
        /*013e*/ 	.byte	0x08
	.zero		1


	//   ....[12]....
        /*0140*/ 	.word	0x00000310
        /*0144*/ 	.word	0x000000ff
        /*0148*/ 	.word	0x00000030
        /*014c*/ 	.short	0x0100
        /*014e*/ 	.byte	0x08
	.zero		1


	//   ....[13]....
        /*0150*/ 	.word	0x00000320
        /*0154*/ 	.word	0x000000ff
        /*0158*/ 	.word	0x000000c0
        /*015c*/ 	.short	0x0100
        /*015e*/ 	.byte	0x08
	.zero		1


	//   ....[14]....
        /*0160*/ 	.word	0x00000330
        /*0164*/ 	.word	0x000000ff
        /*0168*/ 	.word	0x00000038
        /*016c*/ 	.short	0x0100
        /*016e*/ 	.byte	0x08
	.zero		1


	//   ....[15]....
        /*0170*/ 	.word	0x00000340
        /*0174*/ 	.word	0x000000ff
        /*0178*/ 	.word	0x000000c8
        /*017c*/ 	.short	0x0100
        /*017e*/ 	.byte	0x08
	.zero		1


	//   ....[16]....
        /*0180*/ 	.word	0x00000350
        /*0184*/ 	.word	0x000000ff
        /*0188*/ 	.word	0x00000040
        /*018c*/ 	.short	0x0100
        /*018e*/ 	.byte	0x08
	.zero		1


	//   ....[17]....
        /*0190*/ 	.word	0x00000360
        /*0194*/ 	.word	0x000000ff
        /*0198*/ 	.word	0x000000d0
        /*019c*/ 	.short	0x0100
        /*019e*/ 	.byte	0x08
	.zero		1


	//   ....[18]....
        /*01a0*/ 	.word	0x00000370
        /*01a4*/ 	.word	0x000000ff
        /*01a8*/ 	.word	0x00000048
        /*01ac*/ 	.short	0x0100
        /*01ae*/ 	.byte	0x08
	.zero		1


	//   ....[19]....
        /*01b0*/ 	.word	0x00000380
        /*01b4*/ 	.word	0x000000ff
        /*01b8*/ 	.word	0x000000d8
        /*01bc*/ 	.short	0x0100
        /*01be*/ 	.byte	0x08
	.zero		1


	//   ....[20]....
        /*01c0*/ 	.word	0x00000390
        /*01c4*/ 	.word	0x000000ff
        /*01c8*/ 	.word	0x00000050
        /*01cc*/ 	.short	0x0100
        /*01ce*/ 	.byte	0x08
	.zero		1


	//   ....[21]....
        /*01d0*/ 	.word	0x000003a0
        /*01d4*/ 	.word	0x000000ff
        /*01d8*/ 	.word	0x000000e0
        /*01dc*/ 	.short	0x0100
        /*01de*/ 	.byte	0x08
	.zero		1


	//   ....[22]....
        /*01e0*/ 	.word	0x000003b0
        /*01e4*/ 	.word	0x000000ff
        /*01e8*/ 	.word	0x00000058
        /*01ec*/ 	.short	0x0100
        /*01ee*/ 	.byte	0x08
	.zero		1


	//   ....[23]....
        /*01f0*/ 	.word	0x000003c0
        /*01f4*/ 	.word	0x000000ff
        /*01f8*/ 	.word	0x000000e8
        /*01fc*/ 	.short	0x0100
        /*01fe*/ 	.byte	0x08
	.zero		1


	//   ....[24]....
        /*0200*/ 	.word	0x000003d0
        /*0204*/ 	.word	0x000000ff
        /*0208*/ 	.word	0x00000060
        /*020c*/ 	.short	0x0100
        /*020e*/ 	.byte	0x08
	.zero		1


	//   ....[25]....
        /*0210*/ 	.word	0x000003e0
        /*0214*/ 	.word	0x000000ff
        /*0218*/ 	.word	0x000000f0
        /*021c*/ 	.short	0x0100
        /*021e*/ 	.byte	0x08
	.zero		1


	//   ....[26]....
        /*0220*/ 	.word	0x000003f0
        /*0224*/ 	.word	0x000000ff
        /*0228*/ 	.word	0x00000068
        /*022c*/ 	.short	0x0100
        /*022e*/ 	.byte	0x08
	.zero		1


	//   ....[27]....
        /*0230*/ 	.word	0x00000400
        /*0234*/ 	.word	0x000000ff
        /*0238*/ 	.word	0x000000f8
        /*023c*/ 	.short	0x0100
        /*023e*/ 	.byte	0x08
	.zero		1


	//   ....[28]....
        /*0240*/ 	.word	0x00000410
        /*0244*/ 	.word	0x000000ff
        /*0248*/ 	.word	0x00000070
        /*024c*/ 	.short	0x0100
        /*024e*/ 	.byte	0x08
	.zero		1


	//   ....[29]....
        /*0250*/ 	.word	0x00000420
        /*0254*/ 	.word	0x000000ff
        /*0258*/ 	.word	0x00000100
        /*025c*/ 	.short	0x0100
        /*025e*/ 	.byte	0x08
	.zero		1


	//   ....[30]....
        /*0260*/ 	.word	0x00000430
        /*0264*/ 	.word	0x000000ff
        /*0268*/ 	.word	0x00000078
        /*026c*/ 	.short	0x0100
        /*026e*/ 	.byte	0x08
	.zero		1


	//   ....[31]....
        /*0270*/ 	.word	0x00000440
        /*0274*/ 	.word	0x000000ff
        /*0278*/ 	.word	0x00000108
        /*027c*/ 	.short	0x0100
        /*027e*/ 	.byte	0x08
	.zero		1


	//   ....[32]....
        /*0280*/ 	.word	0x00000450
        /*0284*/ 	.word	0x000000ff
        /*0288*/ 	.word	0x00000080
        /*028c*/ 	.short	0x0100
        /*028e*/ 	.byte	0x08
	.zero		1


	//   ....[33]....
        /*0290*/ 	.word	0x00000460
        /*0294*/ 	.word	0x000000ff
        /*0298*/ 	.word	0x00000110
        /*029c*/ 	.short	0x0100
        /*029e*/ 	.byte	0x08
	.zero		1


	//   ....[34]....
        /*02a0*/ 	.word	0x00000470
        /*02a4*/ 	.word	0x000000ff
        /*02a8*/ 	.word	0x00000088
        /*02ac*/ 	.short	0x0100
        /*02ae*/ 	.byte	0x08
	.zero		1


	//   ....[35]....
        /*02b0*/ 	.word	0x00000480
        /*02b4*/ 	.word	0x000000ff
        /*02b8*/ 	.word	0x00000118
        /*02bc*/ 	.short	0x0100
        /*02be*/ 	.byte	0x08
	.zero		1


	//   ....[36]....
        /*02c0*/ 	.word	0x00000750
        /*02c4*/ 	.word	0x000000ff
        /*02c8*/ 	.word	0x00000130
        /*02cc*/ 	.short	0x0100
        /*02ce*/ 	.byte	0x08
	.zero		1


	//   ....[37]....
        /*02d0*/ 	.word	0x000007b0
        /*02d4*/ 	.word	0x000000ff
        /*02d8*/ 	.word	0x00000138
        /*02dc*/ 	.short	0x0100
        /*02de*/ 	.byte	0x08
	.zero		1


	//   ....[38]....
        /*02e0*/ 	.word	0x00001620
        /*02e4*/ 	.word	0x00000003
        /*02e8*/ 	.word	0x00000000
        /*02ec*/ 	.short	0x010a
        /*02ee*/ 	.byte	0x3f
	.zero		1


	//   ....[39]....
        /*02f0*/ 	.word	0x00001680
        /*02f4*/ 	.word	0x00000003
        /*02f8*/ 	.word	0x00000000
        /*02fc*/ 	.short	0x010a
        /*02fe*/ 	.byte	0x3f
	.zero		1


	//   ....[40]....
        /*0300*/ 	.word	0x000019b0
        /*0304*/ 	.word	0x000000ff
        /*0308*/ 	.word	0x00000000
        /*030c*/ 	.short	0x010a
        /*030e*/ 	.byte	0x04
	.zero		1


	//   ....[41]....
        /*0310*/ 	.word	0x000019f0
        /*0314*/ 	.word	0x000000ff
        /*0318*/ 	.word	0x00000000
        /*031c*/ 	.short	0x010a
        /*031e*/ 	.byte	0x04
	.zero		1


	//   ....[42]....
        /*0320*/ 	.word	0x00001c30
        /*0324*/ 	.word	0x000000ff
        /*0328*/ 	.word	0x00000000
        /*032c*/ 	.short	0x0101
        /*032e*/ 	.byte	0x04
	.zero		1


	//   ....[43]....
        /*0330*/ 	.word	0x00001e10
        /*0334*/ 	.word	0x000000ff
        /*0338*/ 	.word	0x00000000
        /*033c*/ 	.short	0x0101
        /*033e*/ 	.byte	0x06
	.zero		1


	//   ....[44]....
        /*0340*/ 	.word	0x00003d40
        /*0344*/ 	.word	0x0000000e
        /*0348*/ 	.word	0x00000090
        /*034c*/ 	.short	0x010a
        /*034e*/ 	.byte	0x3f
	.zero		1


	//   ....[45]....
        /*0350*/ 	.word	0x000040d0
        /*0354*/ 	.word	0x00000005
        /*0358*/ 	.word	0x00000138
        /*035c*/ 	.short	0x0101
        /*035e*/ 	.byte	0x3f
	.zero		1


	//   ....[46]....
        /*0360*/ 	.word	0x00004830
        /*0364*/ 	.word	0x00000007
        /*0368*/ 	.word	0x00000000
        /*036c*/ 	.short	0x010a
        /*036e*/ 	.byte	0x3f
	.zero		1


	//   ....[47]....
        /*0370*/ 	.word	0x000048b0
        /*0374*/ 	.word	0x00000008
        /*0378*/ 	.word	0x00000000
        /*037c*/ 	.short	0x010a
        /*037e*/ 	.byte	0x3f
	.zero		1


	//   ....[48]....
        /*0380*/ 	.word	0x00004940
        /*0384*/ 	.word	0x00000009
        /*0388*/ 	.word	0x00000000
        /*038c*/ 	.short	0x010a
        /*038e*/ 	.byte	0x3f
	.zero		1


	//   ....[49]....
        /*0390*/ 	.word	0x000049d0
        /*0394*/ 	.word	0x00000008
        /*0398*/ 	.word	0x00000000
        /*039c*/ 	.short	0x010a
        /*039e*/ 	.byte	0x3f
	.zero		1


	//   ....[50]....
        /*03a0*/ 	.word	0x00004a60
        /*03a4*/ 	.word	0x00000009
        /*03a8*/ 	.word	0x00000000
        /*03ac*/ 	.short	0x010a
        /*03ae*/ 	.byte	0x3f
	.zero		1


	//   ....[51]....
        /*03b0*/ 	.word	0x00004af0
        /*03b4*/ 	.word	0x00000008
        /*03b8*/ 	.word	0x00000000
        /*03bc*/ 	.short	0x010a
        /*03be*/ 	.byte	0x3f
	.zero		1


	//   ....[52]....
        /*03c0*/ 	.word	0x00004b80
        /*03c4*/ 	.word	0x00000009
        /*03c8*/ 	.word	0x00000000
        /*03cc*/ 	.short	0x010a
        /*03ce*/ 	.byte	0x3f
	.zero		1


	//   ....[53]....
        /*03d0*/ 	.word	0x00004c10
        /*03d4*/ 	.word	0x00000008
        /*03d8*/ 	.word	0x00000000
        /*03dc*/ 	.short	0x010a
        /*03de*/ 	.byte	0x3f
	.zero		1


	//   ....[54]....
        /*03e0*/ 	.word	0x00004ca0
        /*03e4*/ 	.word	0x00000009
        /*03e8*/ 	.word	0x00000000
        /*03ec*/ 	.short	0x010a
        /*03ee*/ 	.byte	0x3f
	.zero		1


	//   ....[55]....
        /*03f0*/ 	.word	0x00004d30
        /*03f4*/ 	.word	0x00000008
        /*03f8*/ 	.word	0x00000000
        /*03fc*/ 	.short	0x010a
        /*03fe*/ 	.byte	0x3f
	.zero		1


	//   ....[56]....
        /*0400*/ 	.word	0x00004dc0
        /*0404*/ 	.word	0x00000009
        /*0408*/ 	.word	0x00000000
        /*040c*/ 	.short	0x010a
        /*040e*/ 	.byte	0x3f
	.zero		1


	//   ....[57]....
        /*0410*/ 	.word	0x00004e50
        /*0414*/ 	.word	0x00000008
        /*0418*/ 	.word	0x00000000
        /*041c*/ 	.short	0x010a
        /*041e*/ 	.byte	0x3f
	.zero		1


	//   ....[58]....
        /*0420*/ 	.word	0x00004ee0
        /*0424*/ 	.word	0x00000009
        /*0428*/ 	.word	0x00000000
        /*042c*/ 	.short	0x010a
        /*042e*/ 	.byte	0x3f
	.zero		1


	//   ....[59]....
        /*0430*/ 	.word	0x00004f70
        /*0434*/ 	.word	0x00000008
        /*0438*/ 	.word	0x00000000
        /*043c*/ 	.short	0x010a
        /*043e*/ 	.byte	0x3f
	.zero		1


	//   ....[60]....
        /*0440*/ 	.word	0x00005000
        /*0444*/ 	.word	0x00000009
        /*0448*/ 	.word	0x00000000
        /*044c*/ 	.short	0x010a
        /*044e*/ 	.byte	0x3f
	.zero		1


	//   ....[61]....
        /*0450*/ 	.word	0x00005090
        /*0454*/ 	.word	0x00000008
        /*0458*/ 	.word	0x00000000
        /*045c*/ 	.short	0x010a
        /*045e*/ 	.byte	0x3f
	.zero		1


	//   ....[62]....
        /*0460*/ 	.word	0x00005120
        /*0464*/ 	.word	0x0000000b
        /*0468*/ 	.word	0x00000000
        /*046c*/ 	.short	0x010a
        /*046e*/ 	.byte	0x3f
	.zero		1


	//   ....[63]....
        /*0470*/ 	.word	0x000051b0
        /*0474*/ 	.word	0x00000003
        /*0478*/ 	.word	0x00000000
        /*047c*/ 	.short	0x010a
        /*047e*/ 	.byte	0x3f
	.zero		1


	//   ....[64]....
        /*0480*/ 	.word	0x00005210
        /*0484*/ 	.word	0x00000003
        /*0488*/ 	.word	0x00000000
        /*048c*/ 	.short	0x010a
        /*048e*/ 	.byte	0x3f
	.zero		1


	//   ....[65]....
        /*0490*/ 	.word	0x00005270
        /*0494*/ 	.word	0x00000003
        /*0498*/ 	.word	0x00000000
        /*049c*/ 	.short	0x010a
        /*049e*/ 	.byte	0x3f
	.zero		1


	//   ....[66]....
        /*04a0*/ 	.word	0x00005340
        /*04a4*/ 	.word	0x0000000e
        /*04a8*/ 	.word	0x00000090
        /*04ac*/ 	.short	0x010a
        /*04ae*/ 	.byte	0x3f
	.zero		1


	//   ....[67]....
        /*04b0*/ 	.word	0x00005410
        /*04b4*/ 	.word	0x00000007
        /*04b8*/ 	.word	0x00000000
        /*04bc*/ 	.short	0x010a
        /*04be*/ 	.byte	0x3f
	.zero		1


	//   ....[68]....
        /*04c0*/ 	.word	0x00005460
        /*04c4*/ 	.word	0x00000008
        /*04c8*/ 	.word	0x00000000
        /*04cc*/ 	.short	0x010a
        /*04ce*/ 	.byte	0x3f
	.zero		1


	//   ....[69]....
        /*04d0*/ 	.word	0x000054b0
        /*04d4*/ 	.word	0x00000009
        /*04d8*/ 	.word	0x00000000
        /*04dc*/ 	.short	0x010a
        /*04de*/ 	.byte	0x3f
	.zero		1


	//   ....[70]....
        /*04e0*/ 	.word	0x00005500
        /*04e4*/ 	.word	0x00000008
        /*04e8*/ 	.word	0x00000000
        /*04ec*/ 	.short	0x010a
        /*04ee*/ 	.byte	0x3f
	.zero		1


	//   ....[71]....
        /*04f0*/ 	.word	0x00005550
        /*04f4*/ 	.word	0x00000009
        /*04f8*/ 	.word	0x00000000
        /*04fc*/ 	.short	0x010a
        /*04fe*/ 	.byte	0x3f
	.zero		1


	//   ....[72]....
        /*0500*/ 	.word	0x000055a0
        /*0504*/ 	.word	0x00000008
        /*0508*/ 	.word	0x00000000
        /*050c*/ 	.short	0x010a
        /*050e*/ 	.byte	0x3f
	.zero		1


	//   ....[73]....
        /*0510*/ 	.word	0x000055f0
        /*0514*/ 	.word	0x00000009
        /*0518*/ 	.word	0x00000000
        /*051c*/ 	.short	0x010a
        /*051e*/ 	.byte	0x3f
	.zero		1


	//   ....[74]....
        /*0520*/ 	.word	0x00005640
        /*0524*/ 	.word	0x00000008
        /*0528*/ 	.word	0x00000000
        /*052c*/ 	.short	0x010a
        /*052e*/ 	.byte	0x3f
	.zero		1


	//   ....[75]....
        /*0530*/ 	.word	0x00005690
        /*0534*/ 	.word	0x00000009
        /*0538*/ 	.word	0x00000000
        /*053c*/ 	.short	0x010a
        /*053e*/ 	.byte	0x3f
	.zero		1


	//   ....[76]....
        /*0540*/ 	.word	0x000056e0
        /*0544*/ 	.word	0x00000008
        /*0548*/ 	.word	0x00000000
        /*054c*/ 	.short	0x010a
        /*054e*/ 	.byte	0x3f
	.zero		1


	//   ....[77]....
        /*0550*/ 	.word	0x00005730
        /*0554*/ 	.word	0x00000009
        /*0558*/ 	.word	0x00000000
        /*055c*/ 	.short	0x010a
        /*055e*/ 	.byte	0x3f
	.zero		1


	//   ....[78]....
        /*0560*/ 	.word	0x00005780
        /*0564*/ 	.word	0x00000008
        /*0568*/ 	.word	0x00000000
        /*056c*/ 	.short	0x010a
        /*056e*/ 	.byte	0x3f
	.zero		1


	//   ....[79]....
        /*0570*/ 	.word	0x000057d0
        /*0574*/ 	.word	0x00000009
        /*0578*/ 	.word	0x00000000
        /*057c*/ 	.short	0x010a
        /*057e*/ 	.byte	0x3f
	.zero		1


	//   ....[80]....
        /*0580*/ 	.word	0x00005820
        /*0584*/ 	.word	0x00000008
        /*0588*/ 	.word	0x00000000
        /*058c*/ 	.short	0x010a
        /*058e*/ 	.byte	0x3f
	.zero		1


	//   ....[81]....
        /*0590*/ 	.word	0x00005870
        /*0594*/ 	.word	0x00000009
        /*0598*/ 	.word	0x00000000
        /*059c*/ 	.short	0x010a
        /*059e*/ 	.byte	0x3f
	.zero		1


	//   ....[82]....
        /*05a0*/ 	.word	0x000058c0
        /*05a4*/ 	.word	0x00000008
        /*05a8*/ 	.word	0x00000000
        /*05ac*/ 	.short	0x010a
        /*05ae*/ 	.byte	0x3f
	.zero		1


	//   ....[83]....
        /*05b0*/ 	.word	0x00005910
        /*05b4*/ 	.word	0x0000000b
        /*05b8*/ 	.word	0x00000000
        /*05bc*/ 	.short	0x010a
        /*05be*/ 	.byte	0x3f
	.zero		1


	//----- nvinfo : EIATTR_NUM_MBARRIERS
	.align		4
.L_35:
        /*05c0*/ 	.byte	0x03, 0x38
        /*05c2*/ 	.short	0x0026


	//----- nvinfo : EIATTR_EXIT_INSTR_OFFSETS
	.align		4
        /*05c4*/ 	.byte	0x04, 0x1c
        /*05c6*/ 	.short	(.L_37 - .L_36)


	//   ....[0]....
.L_36:
        /*05c8*/ 	.word	0x00000850


	//   ....[1]....
        /*05cc*/ 	.word	0x00001110


	//   ....[2]....
        /*05d0*/ 	.word	0x00003420


	//   ....[3]....
        /*05d4*/ 	.word	0x00003a50


	//   ....[4]....
        /*05d8*/ 	.word	0x00005200


	//----- nvinfo : EIATTR_MAX_THREADS
	.align		4
.L_37:
        /*05dc*/ 	.byte	0x04, 0x05
        /*05de*/ 	.short	(.L_39 - .L_38)
.L_38:
        /*05e0*/ 	.word	0x00000180
        /*05e4*/ 	.word	0x00000001
        /*05e8*/ 	.word	0x00000001


	//----- nvinfo : EIATTR_CRS_STACK_SIZE
	.align		4
.L_39:
        /*05ec*/ 	.byte	0x04, 0x1e
        /*05ee*/ 	.short	(.L_41 - .L_40)
.L_40:
        /*05f0*/ 	.word	0x00000000


	//----- nvinfo : EIATTR_CBANK_PARAM_SIZE
	.align		4
.L_41:
        /*05f4*/ 	.byte	0x03, 0x19
        /*05f6*/ 	.short	0x0470


	//----- nvinfo : EIATTR_PARAM_CBANK
	.align		4
        /*05f8*/ 	.byte	0x04, 0x0a
        /*05fa*/ 	.short	(.L_43 - .L_42)
	.align		4
.L_42:
        /*05fc*/ 	.word	index@(.nv.constant0._ZN7cutlass13device_kernelINS_4gemm6kernel13GemmUniversalIN4cute5tupleIJiiiiEEENS1_10collective13CollectiveMmaINS1_34MainloopSm90TmaGmmaWarpSpecializedILi18ENS5_IJNS4_1CILi1EEESB_SB_EEENS1_35KernelTmaWarpSpecializedCooperativeEEENS5_IJNSA_ILi192EEENSA_ILi8EEENSA_ILi32EEEEEENS_10bfloat16_tENS5_IJlSB_lEEESJ_SK_NS4_8TiledMMAINS4_8MMA_AtomIJNS4_4SM904GMMA26MMA_64x8x16_F32BF16BF16_SSILNSO_5MajorE0ELSQ_0ELNSO_7ScaleInE1ELSR_1EEEEEENS4_6LayoutINS5_IJNSA_ILi2EEESB_SB_EEENS5_IJSB_NSA_ILi0EEESX_EEEEENS5_IJNS4_10UnderscoreES10_S10_EEEEENS4_13SM90_TMA_LOADENS4_14ComposedLayoutINS4_7SwizzleILi2ELi4ELi3EEENS4_18smem_ptr_flag_bitsILi16EEENSU_INS5_IJSG_SH_EEENS5_IJSH_SB_EEEEEEEvNS4_8identityES13_S1C_vS1D_EENS_8epilogue10collective6detail29Sm90TmaWarpSpecializedAdapterINS1G_15DefaultEpilogueISJ_SK_SK_NS1F_6thread17LinearCombinationISJ_Li1EffLNS1K_9ScaleType4KindE0ELNS_15FloatRoundStyleE2ESJ_EENS1_15EpilogueDefaultEEEEEvvEEEEvNT_6ParamsE)
        /*0600*/ 	.short	0x0210
        /*0602*/ 	.short	0x0470


	//----- nvinfo : EIATTR_SW_WAR
	.align		4
.L_43:
        /*0604*/ 	.byte	0x04, 0x36
        /*0606*/ 	.short	(.L_45 - .L_44)
.L_44:
        /*0608*/ 	.word	0x00000008
.L_45:


//--------------------- .nv.callgraph             --------------------------
	.section	.nv.callgraph,"",@"SHT_CUDA_CALLGRAPH"
	.align	4
	.sectionentsize	8
	.align		4
        /*0000*/ 	.word	0x00000000
	.align		4
        /*0004*/ 	.word	0xffffffff
	.align		4
        /*0008*/ 	.word	index@(_ZN7cutlass13device_kernelINS_4gemm6kernel13GemmUniversalIN4cute5tupleIJiiiiEEENS1_10collective13CollectiveMmaINS1_34MainloopSm90TmaGmmaWarpSpecializedILi18ENS5_IJNS4_1CILi1EEESB_SB_EEENS1_35KernelTmaWarpSpecializedCooperativeEEENS5_IJNSA_ILi192EEENSA_ILi8EEENSA_ILi32EEEEEENS_10bfloat16_tENS5_IJlSB_lEEESJ_SK_NS4_8TiledMMAINS4_8MMA_AtomIJNS4_4SM904GMMA26MMA_64x8x16_F32BF16BF16_SSILNSO_5MajorE0ELSQ_0ELNSO_7ScaleInE1ELSR_1EEEEEENS4_6LayoutINS5_IJNSA_ILi2EEESB_SB_EEENS5_IJSB_NSA_ILi0EEESX_EEEEENS5_IJNS4_10UnderscoreES10_S10_EEEEENS4_13SM90_TMA_LOADENS4_14ComposedLayoutINS4_7SwizzleILi2ELi4ELi3EEENS4_18smem_ptr_flag_bitsILi16EEENSU_INS5_IJSG_SH_EEENS5_IJSH_SB_EEEEEEEvNS4_8identityES13_S1C_vS1D_EENS_8epilogue10collective6detail29Sm90TmaWarpSpecializedAdapterINS1G_15DefaultEpilogueISJ_SK_SK_NS1F_6thread17LinearCombinationISJ_Li1EffLNS1K_9ScaleType4KindE0ELNS_15FloatRoundStyleE2ESJ_EENS1_15EpilogueDefaultEEEEEvvEEEEvNT_6ParamsE)
	.align		4
        /*000c*/ 	.word	index@(__assertfail)
	.align		4
        /*0010*/ 	.word	0x00000000
	.align		4
        /*0014*/ 	.word	0xfffffffe
	.align		4
        /*0018*/ 	.word	0x00000000
	.align		4
        /*001c*/ 	.word	0xfffffffd
	.align		4
        /*0020*/ 	.word	0x00000000
	.align		4
        /*0024*/ 	.word	0xfffffffc


//--------------------- .nv.constant4             --------------------------
	.section	.nv.constant4,"a",@progbits
	.align	8
	.align		8
.nv.constant4:
        /*0000*/ 	.dword	__assertfail
	.align		8
        /*0008*/ 	.dword	__unnamed_1
	.align		8
        /*0010*/ 	.dword	_ZN39_INTERNAL_fb79c400_4_k_cu_50d405a1_56204cuda3std3__45__cpo5beginE
	.align		8
        /*0018*/ 	.dword	_ZN39_INTERNAL_fb79c400_4_k_cu_50d405a1_56204cuda3std3__45__cpo3endE
	.align		8
        /*0020*/ 	.dword	_ZN39_INTERNAL_fb79c400_4_k_cu_50d405a1_56204cuda3std3__45__cpo6cbeginE
	.align		8
        /*0028*/ 	.dword	_ZN39_INTERNAL_fb79c400_4_k_cu_50d405a1_56204cuda3std3__45__cpo4cendE
	.align		8
        /*0030*/ 	.dword	_ZN39_INTERNAL_fb79c400_4_k_cu_50d405a1_56204cuda3std3__441_GLOBAL__N__fb79c400_4_k_cu_50d405a1_56206ignoreE
	.align		8
        /*0038*/ 	.dword	_ZN39_INTERNAL_fb79c400_4_k_cu_50d405a1_56204cuda3std3__419piecewise_constructE
	.align		8
        /*0040*/ 	.dword	_ZN39_INTERNAL_fb79c400_4_k_cu_50d405a1_56204cuda3std3__48in_placeE
	.align		8
        /*0048*/ 	.dword	_ZN39_INTERNAL_fb79c400_4_k_cu_50d405a1_56204cuda3std6ranges3__45__cpo4swapE
	.align		8
        /*0050*/ 	.dword	_ZN39_INTERNAL_fb79c400_4_k_cu_50d405a1_56204cuda3std6ranges3__45__cpo9iter_moveE
	.align		8
        /*0058*/ 	.dword	_ZN39_INTERNAL_fb79c400_4_k_cu_50d405a1_56204cute7productE
	.align		8
        /*0060*/ 	.dword	_ZN39_INTERNAL_fb79c400_4_k_cu_50d405a1_56204cute1_E
	.align		8
        /*0068*/ 	.dword	$str$22
	.align		8
        /*0070*/ 	.dword	$str$23


//--------------------- .text._ZN7cutlass13device_kernelINS_4gemm6kernel13GemmUniversalIN4cute5tupleIJiiiiEEENS1_10collective13CollectiveMmaINS1_34MainloopSm90TmaGmmaWarpSpecializedILi18ENS5_IJNS4_1CILi1EEESB_SB_EEENS1_35KernelTmaWarpSpecializedCooperativeEEENS5_IJNSA_ILi192EEENSA_ILi8EEENSA_ILi32EEEEEENS_10bfloat16_tENS5_IJlSB_lEEESJ_SK_NS4_8TiledMMAINS4_8MMA_AtomIJNS4_4SM904GMMA26MMA_64x8x16_F32BF16BF16_SSILNSO_5MajorE0ELSQ_0ELNSO_7ScaleInE1ELSR_1EEEEEENS4_6LayoutINS5_IJNSA_ILi2EEESB_SB_EEENS5_IJSB_NSA_ILi0EEESX_EEEEENS5_IJNS4_10UnderscoreES10_S10_EEEEENS4_13SM90_TMA_LOADENS4_14ComposedLayoutINS4_7SwizzleILi2ELi4ELi3EEENS4_18smem_ptr_flag_bitsILi16EEENSU_INS5_IJSG_SH_EEENS5_IJSH_SB_EEEEEEEvNS4_8identityES13_S1C_vS1D_EENS_8epilogue10collective6detail29Sm90TmaWarpSpecializedAdapterINS1G_15DefaultEpilogueISJ_SK_SK_NS1F_6thread17LinearCombinationISJ_Li1EffLNS1K_9ScaleType4KindE0ELNS_15FloatRoundStyleE2ESJ_EENS1_15EpilogueDefaultEEEEEvvEEEEvNT_6ParamsE --------------------------
	.section	.text._ZN7cutlass13device_kernelINS_4gemm6kernel13GemmUniversalIN4cute5tupleIJiiiiEEENS1_10collective13CollectiveMmaINS1_34MainloopSm90TmaGmmaWarpSpecializedILi18ENS5_IJNS4_1CILi1EEESB_SB_EEENS1_35KernelTmaWarpSpecializedCooperativeEEENS5_IJNSA_ILi192EEENSA_ILi8EEENSA_ILi32EEEEEENS_10bfloat16_tENS5_IJlSB_lEEESJ_SK_NS4_8TiledMMAINS4_8MMA_AtomIJNS4_4SM904GMMA26MMA_64x8x16_F32BF16BF16_SSILNSO_5MajorE0ELSQ_0ELNSO_7ScaleInE1ELSR_1EEEEEENS4_6LayoutINS5_IJNSA_ILi2EEESB_SB_EEENS5_IJSB_NSA_ILi0EEESX_EEEEENS5_IJNS4_10UnderscoreES10_S10_EEEEENS4_13SM90_TMA_LOADENS4_14ComposedLayoutINS4_7SwizzleILi2ELi4ELi3EEENS4_18smem_ptr_flag_bitsILi16EEENSU_INS5_IJSG_SH_EEENS5_IJSH_SB_EEEEEEEvNS4_8identityES13_S1C_vS1D_EENS_8epilogue10collective6detail29Sm90TmaWarpSpecializedAdapterINS1G_15DefaultEpilogueISJ_SK_SK_NS1F_6thread17LinearCombinationISJ_Li1EffLNS1K_9ScaleType4KindE0ELNS_15FloatRoundStyleE2ESJ_EENS1_15EpilogueDefaultEEEEEvvEEEEvNT_6ParamsE,"ax",@progbits
	.align	128
.text._ZN7cutlass13device_kernelINS_4gemm6kernel13GemmUniversalIN4cute5tupleIJiiiiEEENS1_10collective13CollectiveMmaINS1_34MainloopSm90TmaGmmaWarpSpecializedILi18ENS5_IJNS4_1CILi1EEESB_SB_EEENS1_35KernelTmaWarpSpecializedCooperativeEEENS5_IJNSA_ILi192EEENSA_ILi8EEENSA_ILi32EEEEEENS_10bfloat16_tENS5_IJlSB_lEEESJ_SK_NS4_8TiledMMAINS4_8MMA_AtomIJNS4_4SM904GMMA26MMA_64x8x16_F32BF16BF16_SSILNSO_5MajorE0ELSQ_0ELNSO_7ScaleInE1ELSR_1EEEEEENS4_6LayoutINS5_IJNSA_ILi2EEESB_SB_EEENS5_IJSB_NSA_ILi0EEESX_EEEEENS5_IJNS4_10UnderscoreES10_S10_EEEEENS4_13SM90_TMA_LOADENS4_14ComposedLayoutINS4_7SwizzleILi2ELi4ELi3EEENS4_18smem_ptr_flag_bitsILi16EEENSU_INS5_IJSG_SH_EEENS5_IJSH_SB_EEEEEEEvNS4_8identityES13_S1C_vS1D_EENS_8epilogue10collective6detail29Sm90TmaWarpSpecializedAdapterINS1G_15DefaultEpilogueISJ_SK_SK_NS1F_6thread17LinearCombinationISJ_Li1EffLNS1K_9ScaleType4KindE0ELNS_15FloatRoundStyleE2ESJ_EENS1_15EpilogueDefaultEEEEEvvEEEEvNT_6ParamsE:
        .type           _ZN7cutlass13device_kernelINS_4gemm6kernel13GemmUniversalIN4cute5tupleIJiiiiEEENS1_10collective13CollectiveMmaINS1_34MainloopSm90TmaGmmaWarpSpecializedILi18ENS5_IJNS4_1CILi1EEESB_SB_EEENS1_35KernelTmaWarpSpecializedCooperativeEEENS5_IJNSA_ILi192EEENSA_ILi8EEENSA_ILi32EEEEEENS_10bfloat16_tENS5_IJlSB_lEEESJ_SK_NS4_8TiledMMAINS4_8MMA_AtomIJNS4_4SM904GMMA26MMA_64x8x16_F32BF16BF16_SSILNSO_5MajorE0ELSQ_0ELNSO_7ScaleInE1ELSR_1EEEEEENS4_6LayoutINS5_IJNSA_ILi2EEESB_SB_EEENS5_IJSB_NSA_ILi0EEESX_EEEEENS5_IJNS4_10UnderscoreES10_S10_EEEEENS4_13SM90_TMA_LOADENS4_14ComposedLayoutINS4_7SwizzleILi2ELi4ELi3EEENS4_18smem_ptr_flag_bitsILi16EEENSU_INS5_IJSG_SH_EEENS5_IJSH_SB_EEEEEEEvNS4_8identityES13_S1C_vS1D_EENS_8epilogue10collective6detail29Sm90TmaWarpSpecializedAdapterINS1G_15DefaultEpilogueISJ_SK_SK_NS1F_6thread17LinearCombinationISJ_Li1EffLNS1K_9ScaleType4KindE0ELNS_15FloatRoundStyleE2ESJ_EENS1_15EpilogueDefaultEEEEEvvEEEEvNT_6ParamsE,@function
        .size           _ZN7cutlass13device_kernelINS_4gemm6kernel13GemmUniversalIN4cute5tupleIJiiiiEEENS1_10collective13CollectiveMmaINS1_34MainloopSm90TmaGmmaWarpSpecializedILi18ENS5_IJNS4_1CILi1EEESB_SB_EEENS1_35KernelTmaWarpSpecializedCooperativeEEENS5_IJNSA_ILi192EEENSA_ILi8EEENSA_ILi32EEEEEENS_10bfloat16_tENS5_IJlSB_lEEESJ_SK_NS4_8TiledMMAINS4_8MMA_AtomIJNS4_4SM904GMMA26MMA_64x8x16_F32BF16BF16_SSILNSO_5MajorE0ELSQ_0ELNSO_7ScaleInE1ELSR_1EEEEEENS4_6LayoutINS5_IJNSA_ILi2EEESB_SB_EEENS5_IJSB_NSA_ILi0EEESX_EEEEENS5_IJNS4_10UnderscoreES10_S10_EEEEENS4_13SM90_TMA_LOADENS4_14ComposedLayoutINS4_7SwizzleILi2ELi4ELi3EEENS4_18smem_ptr_flag_bitsILi16EEENSU_INS5_IJSG_SH_EEENS5_IJSH_SB_EEEEEEEvNS4_8identityES13_S1C_vS1D_EENS_8epilogue10collective6detail29Sm90TmaWarpSpecializedAdapterINS1G_15DefaultEpilogueISJ_SK_SK_NS1F_6thread17LinearCombinationISJ_Li1EffLNS1K_9ScaleType4KindE0ELNS_15FloatRoundStyleE2ESJ_EENS1_15EpilogueDefaultEEEEEvvEEEEvNT_6ParamsE,(.L_x_109 - _ZN7cutlass13device_kernelINS_4gemm6kernel13GemmUniversalIN4cute5tupleIJiiiiEEENS1_10collective13CollectiveMmaINS1_34MainloopSm90TmaGmmaWarpSpecializedILi18ENS5_IJNS4_1CILi1EEESB_SB_EEENS1_35KernelTmaWarpSpecializedCooperativeEEENS5_IJNSA_ILi192EEENSA_ILi8EEENSA_ILi32EEEEEENS_10bfloat16_tENS5_IJlSB_lEEESJ_SK_NS4_8TiledMMAINS4_8MMA_AtomIJNS4_4SM904GMMA26MMA_64x8x16_F32BF16BF16_SSILNSO_5MajorE0ELSQ_0ELNSO_7ScaleInE1ELSR_1EEEEEENS4_6LayoutINS5_IJNSA_ILi2EEESB_SB_EEENS5_IJSB_NSA_ILi0EEESX_EEEEENS5_IJNS4_10UnderscoreES10_S10_EEEEENS4_13SM90_TMA_LOADENS4_14ComposedLayoutINS4_7SwizzleILi2ELi4ELi3EEENS4_18smem_ptr_flag_bitsILi16EEENSU_INS5_IJSG_SH_EEENS5_IJSH_SB_EEEEEEEvNS4_8identityES13_S1C_vS1D_EENS_8epilogue10collective6detail29Sm90TmaWarpSpecializedAdapterINS1G_15DefaultEpilogueISJ_SK_SK_NS1F_6thread17LinearCombinationISJ_Li1EffLNS1K_9ScaleType4KindE0ELNS_15FloatRoundStyleE2ESJ_EENS1_15EpilogueDefaultEEEEEvvEEEEvNT_6ParamsE)
        .other          _ZN7cutlass13device_kernelINS_4gemm6kernel13GemmUniversalIN4cute5tupleIJiiiiEEENS1_10collective13CollectiveMmaINS1_34MainloopSm90TmaGmmaWarpSpecializedILi18ENS5_IJNS4_1CILi1EEESB_SB_EEENS1_35KernelTmaWarpSpecializedCooperativeEEENS5_IJNSA_ILi192EEENSA_ILi8EEENSA_ILi32EEEEEENS_10bfloat16_tENS5_IJlSB_lEEESJ_SK_NS4_8TiledMMAINS4_8MMA_AtomIJNS4_4SM904GMMA26MMA_64x8x16_F32BF16BF16_SSILNSO_5MajorE0ELSQ_0ELNSO_7ScaleInE1ELSR_1EEEEEENS4_6LayoutINS5_IJNSA_ILi2EEESB_SB_EEENS5_IJSB_NSA_ILi0EEESX_EEEEENS5_IJNS4_10UnderscoreES10_S10_EEEEENS4_13SM90_TMA_LOADENS4_14ComposedLayoutINS4_7SwizzleILi2ELi4ELi3EEENS4_18smem_ptr_flag_bitsILi16EEENSU_INS5_IJSG_SH_EEENS5_IJSH_SB_EEEEEEEvNS4_8identityES13_S1C_vS1D_EENS_8epilogue10collective6detail29Sm90TmaWarpSpecializedAdapterINS1G_15DefaultEpilogueISJ_SK_SK_NS1F_6thread17LinearCombinationISJ_Li1EffLNS1K_9ScaleType4KindE0ELNS_15FloatRoundStyleE2ESJ_EENS1_15EpilogueDefaultEEEEEvvEEEEvNT_6ParamsE,@"STO_CUDA_ENTRY STV_DEFAULT"
_ZN7cutlass13device_kernelINS_4gemm6kernel13GemmUniversalIN4cute5tupleIJiiiiEEENS1_10collective13CollectiveMmaINS1_34MainloopSm90TmaGmmaWarpSpecializedILi18ENS5_IJNS4_1CILi1EEESB_SB_EEENS1_35KernelTmaWarpSpecializedCooperativeEEENS5_IJNSA_ILi192EEENSA_ILi8EEENSA_ILi32EEEEEENS_10bfloat16_tENS5_IJlSB_lEEESJ_SK_NS4_8TiledMMAINS4_8MMA_AtomIJNS4_4SM904GMMA26MMA_64x8x16_F32BF16BF16_SSILNSO_5MajorE0ELSQ_0ELNSO_7ScaleInE1ELSR_1EEEEEENS4_6LayoutINS5_IJNSA_ILi2EEESB_SB_EEENS5_IJSB_NSA_ILi0EEESX_EEEEENS5_IJNS4_10UnderscoreES10_S10_EEEEENS4_13SM90_TMA_LOADENS4_14ComposedLayoutINS4_7SwizzleILi2ELi4ELi3EEENS4_18smem_ptr_flag_bitsILi16EEENSU_INS5_IJSG_SH_EEENS5_IJSH_SB_EEEEEEEvNS4_8identityES13_S1C_vS1D_EENS_8epilogue10collective6detail29Sm90TmaWarpSpecializedAdapterINS1G_15DefaultEpilogueISJ_SK_SK_NS1F_6thread17LinearCombinationISJ_Li1EffLNS1K_9ScaleType4KindE0ELNS_15FloatRoundStyleE2ESJ_EENS1_15EpilogueDefaultEEEEEvvEEEEvNT_6ParamsE:
[----:B------:R-:W0:Y:S01]  /*0000*/  LDC R1, c[0x0][0x28] ;  /* 0x00000a00ff017b82 */ /* 0x000e220000000800 */
[----:B------:R-:W1:Y:S01]  /*0010*/  S2R R2, SR_TID.X ;  /* 0x0000000000027919 */ /* 0x000e620000002100 */
[----:B------:R-:W-:Y:S01]  /*0020*/  ELECT P0, URZ, PT ;  /* 0x00000000003f782f */ /* 0x000fe20003800000 */
[----:B------:R-:W-:Y:S01]  /*0030*/  BSSY B0, `(.L_x_0) ;  /* 0x000000f000007945 */ /* 0x000fe20003800000 */
[--C-:B-1----:R-:W-:Y:S02]  /*0040*/  SHF.R.U32.HI R0, RZ, 0x5, R2.reuse ;  /* 0x00000005ff007819 */ /* 0x102fe40000011602 */
[----:B------:R-:W-:-:S03]  /*0050*/  SHF.R.U32.HI R7, RZ, 0x7, R2 ;  /* 0x00000007ff077819 */ /* 0x000fc60000011602 */
[----:B------:R-:W1:Y:S04]  /*0060*/  SHFL.IDX PT, R3, R0, RZ, 0x1f ;  /* 0x00001fff00037589 */ /* 0x000e6800000e0000 */
[----:B------:R2:W3:Y:S01]  /*0070*/  SHFL.IDX PT, R10, R7, RZ, 0x1f ;  /* 0x00001fff070a7589 */ /* 0x0004e200000e0000 */
[----:B-1----:R-:W-:-:S13]  /*0080*/  ISETP.NE.OR P0, PT, R3, RZ, !P0 ;  /* 0x000000ff0300720c */ /* 0x002fda0004705670 */
[----:B0-23--:R-:W-:Y:S05]  /*0090*/  @P0 BRA `(.L_x_1) ;  /* 0x0000000000200947 */ /* 0x00dfea0003800000 */
[----:B------:R-:W-:Y:S02]  /*00a0*/  ULDC.64 UR4, c[0x0][0x198] ;  /* 0x0000660000047ab9 */ /* 0x000fe40000000a00 */
[----:B------:R-:W-:Y:S02]  /*00b0*/  UIADD3 UR6, UP0, UR4, 0xf0, URZ ;  /* 0x000000f004067890 */ /* 0x000fe4000ff1e03f */
[----:B------:R-:W-:Y:S02]  /*00c0*/  UIADD3 UR4, UP1, UR4, 0x1f0, URZ ;  /* 0x000001f004047890 */ /* 0x000fe4000ff3e03f */
[----:B------:R-:W-:Y:S02]  /*00d0*/  UIADD3.X UR7, URZ, UR5, URZ, UP0, !UPT ;  /* 0x000000053f077290 */ /* 0x000fe400087fe43f */
[----:B------:R-:W-:-:S07]  /*00e0*/  UIADD3.X UR5, URZ, UR5, URZ, UP1, !UPT ;  /* 0x000000053f057290 */ /* 0x000fce0008ffe43f */
[----:B------:R0:W-:Y:S02]  /*00f0*/  UTMACCTL.PF [UR6] ;  /* 0x00000000060079b9 */ /* 0x0001e40008040000 */
[----:B------:R0:W-:Y:S02]  /*0100*/  UTMACCTL.PF [UR4] ;  /* 0x00000000040079b9 */ /* 0x0001e40008040000 */
[----:B0-----:R-:W-:Y:S01]  /*0110*/  NOP ;  /* 0x0000000000007918 */ /* 0x001fe20000000000 */
.L_x_1:
[----:B------:R-:W-:Y:S05]  /*0120*/  BSYNC B0 ;  /* 0x0000000000007941 */ /* 0x000fea0003800000 */
.L_x_0:
[----:B------:R-:W0:Y:S02]  /*0130*/  SHFL.IDX PT, R4, R0, RZ, 0x1f ;  /* 0x00001fff00047589 */ /* 0x000e2400000e0000 */
[----:B0-----:R-:W-:-:S13]  /*0140*/  ISETP.NE.AND P0, PT, R4, RZ, PT ;  /* 0x000000ff0400720c */ /* 0x001fda0003f05270 */
[----:B------:R-:W-:Y:S05]  /*0150*/  @P0 BRA `(.L_x_2) ;  /* 0x0000000000d40947 */ /* 0x000fea0003800000 */
[----:B------:R-:W-:Y:S01]  /*0160*/  ELECT P0, URZ, PT ;  /* 0x00000000003f782f */ /* 0x000fe20003800000 */
[----:B------:R-:W-:-:S12]  /*0170*/  BSSY B0, `(.L_x_2) ;  /* 0x0000033000007945 */ /* 0x000fd80003800000 */
[----:B------:R-:W-:Y:S05]  /*0180*/  @!P0 BRA `(.L_x_3) ;  /* 0x0000000000c48947 */ /* 0x000fea0003800000 */
[----:B------:R-:W0:Y:S01]  /*0190*/  S2UR UR8, SR_CgaCtaId ;  /* 0x00000000000879c3 */ /* 0x000e220000008800 */
[----:B------:R-:W-:Y:S01]  /*01a0*/  UMOV UR4, 0x400 ;  /* 0x0000040000047882 */ /* 0x000fe20000000000 */
[----:B------:R-:W-:Y:S01]  /*01b0*/  UMOV UR5, 0x1 ;  /* 0x0000000100057882 */ /* 0x000fe20000000000 */
[----:B------:R-:W-:Y:S02]  /*01c0*/  UMOV UR6, 0x100 ;  /* 0x0000010000067882 */ /* 0x000fe40000000000 */
[----:B------:R-:W-:-:S04]  /*01d0*/  UIADD3 UR6, -UR6, 0x100000, URZ ;  /* 0x0010000006067890 */ /* 0x000fc8000fffe13f */
[----:B------:R-:W-:Y:S02]  /*01e0*/  USHF.L.U32 UR7, UR6, 0xb, URZ ;  /* 0x0000000b06077899 */ /* 0x000fe4000800063f */
[----:B------:R-:W-:Y:S02]  /*01f0*/  USHF.L.U32 UR6, UR6, 0x1, URZ ;  /* 0x0000000106067899 */ /* 0x000fe4000800063f */
[----:B0-----:R-:W-:Y:S02]  /*0200*/  ULEA UR8, UR8, UR4, 0x18 ;  /* 0x0000000408087291 */ /* 0x001fe4000f8ec03f */
[----:B------:R-:W-:-:S04]  /*0210*/  UIADD3 UR4, -UR5, 0x100000, URZ ;  /* 0x0010000005047890 */ /* 0x000fc8000fffe13f */
[----:B------:R-:W-:Y:S02]  /*0220*/  USHF.L.U32 UR5, UR4, 0xb, URZ ;  /* 0x0000000b04057899 */ /* 0x000fe4000800063f */
[----:B------:R-:W-:Y:S01]  /*0230*/  USHF.L.U32 UR4, UR4, 0x1, URZ ;  /* 0x0000000104047899 */ /* 0x000fe2000800063f */
[----:B------:R-:W0:Y:S11]  /*0240*/  FENCE.VIEW.ASYNC.S ;  /* 0x00000000000073c6 */ /* 0x000e360000000000 */
[----:B0-----:R0:W1:Y:S01]  /*0250*/  SYNCS.EXCH.64 URZ, [UR8], UR4 ;  /* 0x00000004083f75b2 */ /* 0x0010620008000100 */
[----:B------:R0:W2:Y:S01]  /*0260*/  SYNCS.EXCH.64 URZ, [UR8+0x90], UR6 ;  /* 0x00009006083f75b2 */ /* 0x0000a20008000100 */
[----:B------:R0:W3:Y:S01]  /*0270*/  SYNCS.EXCH.64 URZ, [UR8+0x8], UR4 ;  /* 0x00000804083f75b2 */ /* 0x0000e20008000100 */
[----:B------:R0:W4:Y:S01]  /*0280*/  SYNCS.EXCH.64 URZ, [UR8+0x98], UR6 ;  /* 0x00009806083f75b2 */ /* 0x0001220008000100 */
[----:B------:R0:W0:Y:S01]  /*0290*/  SYNCS.EXCH.64 URZ, [UR8+0x10], UR4 ;  /* 0x00001004083f75b2 */ /* 0x0000220008000100 */
        /* <DEDUP_REMOVED lines=31> */
[----:B-1234-:R-:W-:Y:S01]  /*0490*/  NOP ;  /* 0x0000000000007918 */ /* 0x01efe20000000000 */
.L_x_3:
[----:B0-----:R-:W-:Y:S05]  /*04a0*/  BSYNC B0 ;  /* 0x0000000000007941 */ /* 0x001fea0003800000 */
.L_x_2:
[----:B------:R-:W0:Y:S01]  /*04b0*/  SHFL.IDX PT, R0, R0, RZ, 0x1f ;  /* 0x00001fff00007589 */ /* 0x000e2200000e0000 */
[----:B------:R-:W-:Y:S01]  /*04c0*/  ELECT P0, URZ, PT ;  /* 0x00000000003f782f */ /* 0x000fe20003800000 */
[----:B------:R-:W1:Y:S01]  /*04d0*/  LDC R19, c[0x0][0x65c] ;  /* 0x00019700ff137b82 */ /* 0x000e620000000800 */
[----:B------:R-:W-:Y:S01]  /*04e0*/  UMOV UR4, 0x20 ;  /* 0x0000002000047882 */ /* 0x000fe20000000000 */
[----:B------:R-:W2:Y:S01]  /*04f0*/  S2R R6, SR_CTAID.Y ;  /* 0x0000000000067919 */ /* 0x000ea20000002600 */
[----:B------:R-:W-:Y:S01]  /*0500*/  NOP ;  /* 0x0000000000007918 */ /* 0x000fe20000000000 */
[----:B------:R-:W-:Y:S01]  /*0510*/  ISETP.NE.AND P2, PT, R10, RZ, PT ;  /* 0x000000ff0a00720c */ /* 0x000fe20003f45270 */
[----:B------:R-:W-:Y:S01]  /*0520*/  NOP ;  /* 0x0000000000007918 */ /* 0x000fe20000000000 */
[----:B------:R-:W3:Y:S01]  /*0530*/  S2R R4, SR_CTAID.X ;  /* 0x0000000000047919 */ /* 0x000ee20000002500 */
[----:B------:R-:W-:Y:S01]  /*0540*/  IMAD.MOV.U32 R5, RZ, RZ, RZ ;  /* 0x000000ffff057224 */ /* 0x000fe200078e00ff */
[----:B0-----:R-:W-:-:S02]  /*0550*/  ISETP.NE.OR P0, PT, R0, RZ, !P0 ;  /* 0x000000ff0000720c */ /* 0x001fc40004705670 */
[----:B-1----:R-:W-:-:S04]  /*0560*/  ISETP.NE.AND P3, PT, R19, 0x1, PT ;  /* 0x000000011300780c */ /* 0x002fc80003f65270 */
[----:B------:R-:W-:Y:S02]  /*0570*/  P2R R0, PR, RZ, 0x8 ;  /* 0x00000008ff007803 */ /* 0x000fe40000000000 */
[----:B------:R-:W-:-:S04]  /*0580*/  SHF.R.S32.HI R0, RZ, 0x1f, R3 ;  /* 0x0000001fff007819 */ /* 0x000fc80000011403 */
[----:B------:R-:W-:Y:S01]  /*0590*/  LEA.HI R0, R0, R3, RZ, 0x2 ;  /* 0x0000000300007211 */ /* 0x000fe200078f10ff */
[----:B------:R-:W-:Y:S01]  /*05a0*/  VOTEU.ALL UP0, P0 ;  /* 0x00000000003f7886 */ /* 0x000fe20000000000 */
[----:B------:R-:W-:Y:S01]  /*05b0*/  VOTEU.ALL UP1, P0 ;  /* 0x00000000003f7886 */ /* 0x000fe20000020000 */
[----:B------:R-:W3:Y:S01]  /*05c0*/  @P3 LDC R17, c[0x0][0x10] ;  /* 0x00000400ff113b82 */ /* 0x000ee20000000800 */
[----:B------:R-:W-:Y:S01]  /*05d0*/  LOP3.LUT R0, R0, 0xfffffffc, RZ, 0xc0, !PT ;  /* 0xfffffffc00007812 */ /* 0x000fe200078ec0ff */
[----:B--2---:R-:W-:Y:S01]  /*05e0*/  @P3 IMAD.MOV.U32 R8, RZ, RZ, R6 ;  /* 0x000000ffff083224 */ /* 0x004fe200078e0006 */
[----:B------:R-:W-:Y:S01]  /*05f0*/  @!UP0 UMOV UR6, 0x400 ;  /* 0x0000040000068882 */ /* 0x000fe20000000000 */
[----:B------:R-:W-:-:S04]  /*0600*/  @!UP0 UIADD3 UR4, -UR4, 0x100000, URZ ;  /* 0x0010000004048890 */ /* 0x000fc8000fffe13f */
[----:B------:R-:W-:Y:S02]  /*0610*/  @!UP0 USHF.L.U32 UR5, UR4, 0xb, URZ ;  /* 0x0000000b04058899 */ /* 0x000fe4000800063f */
[----:B------:R-:W-:Y:S01]  /*0620*/  @!UP0 USHF.L.U32 UR4, UR4, 0x1, URZ ;  /* 0x0000000104048899 */ /* 0x000fe2000800063f */
[----:B------:R-:W-:Y:S02]  /*0630*/  @P3 IMAD.MOV.U32 R9, RZ, RZ, RZ ;  /* 0x000000ffff093224 */ /* 0x000fe400078e00ff */
[----:B------:R-:W-:Y:S01]  /*0640*/  IMAD.IADD R0, R3, 0x1, -R0 ;  /* 0x0000000103007824 */ /* 0x000fe200078e0a00 */
[----:B------:R-:W0:Y:S01]  /*0650*/  @!UP0 S2UR UR7, SR_CgaCtaId ;  /* 0x00000000000789c3 */ /* 0x000e220000008800 */
[----:B------:R-:W-:-:S03]  /*0660*/  @P3 IMAD.MOV.U32 R3, RZ, RZ, RZ ;  /* 0x000000ffff033224 */ /* 0x000fc600078e00ff */
[----:B------:R-:W-:-:S04]  /*0670*/  ISETP.NE.AND P1, PT, R0, 0x3, PT ;  /* 0x000000030000780c */ /* 0x000fc80003f25270 */
[----:B------:R-:W1:Y:S01]  /*0680*/  @!P3 LDC R11, c[0x0][0xc] ;  /* 0x00000300ff0bbb82 */ /* 0x000e620000000800 */
[----:B---3--:R-:W-:-:S04]  /*0690*/  @P3 IMAD.WIDE.U32 R16, R4, R17, R8 ;  /* 0x0000001104103225 */ /* 0x008fc800078e0008 */
[----:B------:R-:W-:Y:S01]  /*06a0*/  @P3 IMAD.IADD R17, R17, 0x1, R3 ;  /* 0x0000000111113824 */ /* 0x000fe200078e0203 */
[----:B------:R-:W-:Y:S01]  /*06b0*/  LOP3.LUT R3, R2, 0x7f, RZ, 0xc0, !PT ;  /* 0x0000007f02037812 */ /* 0x000fe200078ec0ff */
[----:B0-----:R-:W-:Y:S01]  /*06c0*/  @!UP0 ULEA UR8, UR7, UR6, 0x18 ;  /* 0x0000000607088291 */ /* 0x001fe2000f8ec03f */
[----:B------:R-:W-:Y:S02]  /*06d0*/  VOTEU.ALL UP0, P0 ;  /* 0x00000000003f7886 */ /* 0x000fe40000000000 */
[----:B------:R-:W-:Y:S01]  /*06e0*/  ULDC UR6, c[0x0][0xc] ;  /* 0x0000030000067ab9 */ /* 0x000fe20000000800 */
[----:B------:R-:W-:Y:S01]  /*06f0*/  ISETP.EQ.OR P0, PT, R0, RZ, !P1 ;  /* 0x000000ff0000720c */ /* 0x000fe20004f02670 */
[----:B------:R-:W-:-:S03]  /*0700*/  ULDC UR7, c[0x0][0x10] ;  /* 0x0000040000077ab9 */ /* 0x000fc60000000800 */
[C---:B------:R-:W-:Y:S01]  /*0710*/  ISETP.EQ.AND P0, PT, R10.reuse, RZ, P0 ;  /* 0x000000ff0a00720c */ /* 0x040fe20000702270 */
[----:B------:R-:W-:Y:S02]  /*0720*/  VIADD R10, R10, 0xffffffff ;  /* 0xffffffff0a0a7836 */ /* 0x000fe40000000000 */
[----:B-1----:R-:W-:Y:S01]  /*0730*/  @!P3 IMAD.WIDE.U32 R8, R11, R6, R4 ;  /* 0x000000060b08b225 */ /* 0x002fe200078e0004 */
[----:B------:R-:W0:Y:S02]  /*0740*/  FENCE.VIEW.ASYNC.S ;  /* 0x00000000000073c6 */ /* 0x000e240000000000 */
[----:B0-----:R-:W0:Y:S01]  /*0750*/  @!UP0 SYNCS.EXCH.64 URZ, [UR8+0x130], UR4 ;  /* 0x00013004083f85b2 */ /* 0x001e220008000100 */
[----:B------:R-:W-:Y:S02]  /*0760*/  SEL R18, RZ, 0x1, !P0 ;  /* 0x00000001ff127807 */ /* 0x000fe40004000000 */
[----:B------:R-:W-:Y:S01]  /*0770*/  ISETP.GE.U32.AND P1, PT, R10, 0x2, PT ;  /* 0x000000020a00780c */ /* 0x000fe20003f26070 */
[----:B------:R-:W-:-:S02]  /*0780*/  @!P3 IMAD.MOV.U32 R16, RZ, RZ, R8 ;  /* 0x000000ffff10b224 */ /* 0x000fc400078e0008 */
[----:B------:R-:W-:Y:S01]  /*0790*/  @!P3 IMAD.MOV.U32 R17, RZ, RZ, R9 ;  /* 0x000000ffff11b224 */ /* 0x000fe200078e0009 */
[----:B------:R-:W-:Y:S01]  /*07a0*/  SEL R18, R18, 0x2, P1 ;  /* 0x0000000212127807 */ /* 0x000fe20000800000 */
[----:B------:R1:W0:Y:S01]  /*07b0*/  @!UP1 SYNCS.EXCH.64 URZ, [UR8+0x138], UR4 ;  /* 0x00013804083f95b2 */ /* 0x0002220008000100 */
[----:B------:R-:W-:Y:S01]  /*07c0*/  NOP ;  /* 0x0000000000007918 */ /* 0x000fe20000000000 */
[----:B-1----:R-:W-:-:S03]  /*07d0*/  UIMAD.WIDE.U32 UR4, UR6, UR7, URZ ;  /* 0x00000007060472a5 */ /* 0x002fc6000f8e003f */
[----:B------:R-:W-:Y:S02]  /*07e0*/  ULDC UR6, c[0x0][0x14] ;  /* 0x0000050000067ab9 */ /* 0x000fe40000000800 */
[----:B------:R-:W-:Y:S02]  /*07f0*/  UIMAD.WIDE.U32 UR36, UR4, UR6, URZ ;  /* 0x00000006042472a5 */ /* 0x000fe4000f8e003f */
[----:B------:R-:W-:-:S04]  /*0800*/  UIMAD UR42, UR5, UR6, URZ ;  /* 0x00000006052a72a4 */ /* 0x000fc8000f8e023f */
[----:B------:R-:W-:Y:S01]  /*0810*/  UIADD3 UR42, UR37, UR42, URZ ;  /* 0x0000002a252a7290 */ /* 0x000fe2000fffe03f */
[----:B0-----:R-:W-:Y:S06]  /*0820*/  BAR.SYNC.DEFER_BLOCKING 0x0 ;  /* 0x0000000000007b1d */ /* 0x001fec0000010000 */
[----:B------:R-:W-:Y:S05]  /*0830*/  @!P2 BRA `(.L_x_4) ;  /* 0x0000002800fca947 */ /* 0x000fea0003800000 */
[----:B------:R-:W-:-:S13]  /*0840*/  ISETP.GT.U32.AND P0, PT, R10, 0x1, PT ;  /* 0x000000010a00780c */ /* 0x000fda0003f04070 */
[----:B------:R-:W-:Y:S05]  /*0850*/  @P0 EXIT ;  /* 0x000000000000094d */ /* 0x000fea0003800000 */
[----:B------:R-:W-:Y:S01]  /*0860*/  ULDC.64 UR4, c[0x0][0x650] ;  /* 0x0001940000047ab9 */ /* 0x000fe20000000a00 */
[----:B------:R-:W-:Y:S01]  /*0870*/  PRMT R0, RZ, 0x7610, R0 ;  /* 0x00007610ff007816 */ /* 0x000fe20000000000 */
[----:B------:R-:W-:Y:S01]  /*0880*/  IMAD.MOV.U32 R45, RZ, RZ, -0x1 ;  /* 0xffffffffff2d7424 */ /* 0x000fe200078e00ff */
[----:B------:R-:W-:Y:S01]  /*0890*/  ISETP.GE.U32.AND P0, PT, R16, UR4, PT ;  /* 0x0000000410007c0c */ /* 0x000fe2000bf06070 */
[----:B------:R-:W-:Y:S02]  /*08a0*/  IMAD.MOV.U32 R46, RZ, RZ, -0x1 ;  /* 0xffffffffff2e7424 */ /* 0x000fe400078e00ff */
[----:B------:R-:W-:Y:S01]  /*08b0*/  IMAD.MOV.U32 R33, RZ, RZ, -0x1 ;  /* 0xffffffffff217424 */ /* 0x000fe200078e00ff */
[----:B------:R-:W-:-:S13]  /*08c0*/  ISETP.GE.U32.AND.EX P0, PT, R17, UR5, PT, P0 ;  /* 0x0000000511007c0c */ /* 0x000fda000bf06100 */
[----:B------:R-:W-:Y:S05]  /*08d0*/  @P0 BRA `(.L_x_5) ;  /* 0x0000000400540947 */ /* 0x000fea0003800000 */
[----:B------:R-:W0:Y:S01]  /*08e0*/  LDC.64 R20, c[0x0][0x628] ;  /* 0x00018a00ff147b82 */ /* 0x000e220000000a00 */
[----:B------:R-:W-:Y:S02]  /*08f0*/  IMAD.MOV.U32 R8, RZ, RZ, R16 ;  /* 0x000000ffff087224 */ /* 0x000fe400078e0010 */
[----:B------:R-:W-:-:S05]  /*0900*/  IMAD.MOV.U32 R9, RZ, RZ, R17 ;  /* 0x000000ffff097224 */ /* 0x000fca00078e0011 */
[----:B------:R-:W1:Y:S08]  /*0910*/  LDC R0, c[0x0][0x630] ;  /* 0x00018c00ff007b82 */ /* 0x000e700000000800 */
[----:B------:R-:W2:Y:S01]  /*0920*/  LDC.64 R22, c[0x0][0x620] ;  /* 0x00018800ff167b82 */ /* 0x000ea20000000a00 */
[----:B0-----:R-:W-:-:S04]  /*0930*/  ISETP.NE.U32.AND P0, PT, R20, RZ, PT ;  /* 0x000000ff1400720c */ /* 0x001fc80003f05070 */
[----:B------:R-:W-:-:S13]  /*0940*/  ISETP.NE.AND.EX P0, PT, R21, RZ, PT, P0 ;  /* 0x000000ff1500720c */ /* 0x000fda0003f05300 */
[----:B-12---:R-:W-:Y:S05]  /*0950*/  @!P0 BRA `(.L_x_6) ;  /* 0x0000000000288947 */ /* 0x006fea0003800000 */
[----:B------:R-:W0:Y:S02]  /*0960*/  LDC R13, c[0x0][0x634] ;  /* 0x00018d00ff0d7b82 */ /* 0x000e240000000800 */
[----:B0-----:R-:W-:-:S05]  /*0970*/  IADD3 R13, P0, R16, R13, RZ ;  /* 0x0000000d100d7210 */ /* 0x001fca0007f1e0ff */
[----:B------:R-:W-:-:S04]  /*0980*/  IMAD.X R15, RZ, RZ, R17, P0 ;  /* 0x000000ffff0f7224 */ /* 0x000fc800000e0611 */
[----:B------:R-:W-:-:S04]  /*0990*/  IMAD.WIDE.U32 R8, R15, R20, RZ ;  /* 0x000000140f087225 */ /* 0x000fc800078e00ff */
[----:B------:R-:W-:-:S04]  /*09a0*/  IMAD.WIDE.U32 R10, P0, R13, R21, R8 ;  /* 0x000000150d0a7225 */ /* 0x000fc80007800008 */
[----:B------:R-:W-:-:S04]  /*09b0*/  IMAD.WIDE.U32 R8, R13, R20, RZ ;  /* 0x000000140d087225 */ /* 0x000fc800078e00ff */
[----:B------:R-:W-:Y:S01]  /*09c0*/  IMAD.X R13, RZ, RZ, RZ, P0 ;  /* 0x000000ffff0d7224 */ /* 0x000fe200000e06ff */
[----:B------:R-:W-:Y:S01]  /*09d0*/  IADD3 RZ, P0, R9, R10, RZ ;  /* 0x0000000a09ff7210 */ /* 0x000fe20007f1e0ff */
[----:B------:R-:W-:-:S04]  /*09e0*/  IMAD.MOV.U32 R12, RZ, RZ, R11 ;  /* 0x000000ffff0c7224 */ /* 0x000fc800078e000b */
[----:B------:R-:W-:-:S08]  /*09f0*/  IMAD.WIDE.U32.X R8, R15, R21, R12, P0 ;  /* 0x000000150f087225 */ /* 0x000fd000000e040c */
.L_x_6:
[-CC-:B------:R-:W-:Y:S01]  /*0a00*/  SHF.R.U64 R33, R8, R0.reuse, R9.reuse ;  /* 0x0000000008217219 */ /* 0x180fe20000001209 */
[----:B------:R-:W0:Y:S01]  /*0a10*/  LDC R12, c[0x0][0x618] ;  /* 0x00018600ff0c7b82 */ /* 0x000e220000000800 */
[----:B------:R-:W-:Y:S01]  /*0a20*/  SHF.R.U32.HI R5, RZ, R0, R9 ;  /* 0x00000000ff057219 */ /* 0x000fe20000011609 */
[----:B------:R-:W-:Y:S01]  /*0a30*/  ULDC UR4, c[0x0][0x150] ;  /* 0x0000540000047ab9 */ /* 0x000fe20000000800 */
[----:B------:R-:W-:Y:S02]  /*0a40*/  IADD3 R11, P0, RZ, -R33, RZ ;  /* 0x80000021ff0b7210 */ /* 0x000fe40007f1e0ff */
[----:B------:R-:W-:-:S03]  /*0a50*/  I2FP.F32.U32 R0, R4 ;  /* 0x0000000400007245 */ /* 0x000fc60000201000 */
[----:B------:R-:W1:Y:S01]  /*0a60*/  LDC.64 R24, c[0x0][0x640] ;  /* 0x00019000ff187b82 */ /* 0x000e620000000a00 */
[----:B------:R-:W-:Y:S02]  /*0a70*/  IMAD.X R13, RZ, RZ, ~R5, P0 ;  /* 0x000000ffff0d7224 */ /* 0x000fe400000e0e05 */
[----:B------:R-:W-:Y:S01]  /*0a80*/  FMUL R0, R0, UR4 ;  /* 0x0000000400007c20 */ /* 0x000fe20008400000 */
[----:B------:R-:W-:Y:S01]  /*0a90*/  IMAD.WIDE.U32 R8, R11, R22, R16 ;  /* 0x000000160b087225 */ /* 0x000fe200078e0010 */
[----:B------:R-:W-:-:S03]  /*0aa0*/  ULDC UR4, c[0x0][0x154] ;  /* 0x0000550000047ab9 */ /* 0x000fc60000000800 */
[----:B------:R-:W-:Y:S01]  /*0ab0*/  IMAD R10, R13, R22, RZ ;  /* 0x000000160d0a7224 */ /* 0x000fe200078e02ff */
[----:B------:R-:W2:Y:S01]  /*0ac0*/  LDC R5, c[0x0][0x144] ;  /* 0x00005100ff057b82 */ /* 0x000ea20000000800 */
[----:B------:R-:W3:Y:S02]  /*0ad0*/  F2I.U32.TRUNC.NTZ R0, R0 ;  /* 0x0000000000007305 */ /* 0x000ee4000020f000 */
[----:B------:R-:W-:-:S04]  /*0ae0*/  IMAD R11, R11, R23, R10 ;  /* 0x000000170b0b7224 */ /* 0x000fc800078e020a */
[----:B------:R-:W-:Y:S01]  /*0af0*/  IMAD.IADD R9, R9, 0x1, R11 ;  /* 0x0000000109097824 */ /* 0x000fe200078e020b */
[----:B------:R-:W4:Y:S01]  /*0b00*/  LDC R14, c[0x0][0x608] ;  /* 0x00018200ff0e7b82 */ /* 0x000f220000000800 */
[----:B------:R-:W-:-:S03]  /*0b10*/  IMAD.MOV.U32 R11, RZ, RZ, -0x1 ;  /* 0xffffffffff0b7424 */ /* 0x000fc600078e00ff */
[--C-:B0-----:R-:W-:Y:S02]  /*0b20*/  SHF.R.U64 R20, R8, R12, R9.reuse ;  /* 0x0000000c08147219 */ /* 0x101fe40000001209 */
[----:B------:R-:W-:Y:S02]  /*0b30*/  I2FP.F32.U32 R8, R6 ;  /* 0x0000000600087245 */ /* 0x000fe40000201000 */
[----:B------:R-:W0:Y:S01]  /*0b40*/  LDC R22, c[0x0][0x658] ;  /* 0x00019600ff167b82 */ /* 0x000e220000000800 */
[----:B-1----:R-:W-:Y:S01]  /*0b50*/  ISETP.NE.U32.AND P0, PT, R24, RZ, PT ;  /* 0x000000ff1800720c */ /* 0x002fe20003f05070 */
[----:B---3--:R-:W-:Y:S01]  /*0b60*/  IMAD.MOV R10, RZ, RZ, -R0 ;  /* 0x000000ffff0a7224 */ /* 0x008fe200078e0a00 */
[----:B------:R-:W-:Y:S01]  /*0b70*/  SHF.R.U32.HI R9, RZ, R12, R9 ;  /* 0x0000000cff097219 */ /* 0x000fe20000011609 */
[----:B------:R-:W-:Y:S01]  /*0b80*/  FMUL R8, R8, UR4 ;  /* 0x0000000408087c20 */ /* 0x000fe20008400000 */
[----:B------:R-:W-:-:S03]  /*0b90*/  ISETP.NE.AND.EX P0, PT, R25, RZ, PT, P0 ;  /* 0x000000ff1900720c */ /* 0x000fc60003f05300 */
[----:B------:R-:W1:Y:S01]  /*0ba0*/  LDC R15, c[0x0][0x148] ;  /* 0x00005200ff0f7b82 */ /* 0x000e620000000800 */
[----:B--2---:R-:W-:-:S07]  /*0bb0*/  IMAD R0, R5, R10, R4 ;  /* 0x0000000a05007224 */ /* 0x004fce00078e0204 */
[----:B------:R-:W2:Y:S01]  /*0bc0*/  LDC R23, c[0x0][0x600] ;  /* 0x00018000ff177b82 */ /* 0x000ea20000000800 */
[-CC-:B----4-:R-:W-:Y:S02]  /*0bd0*/  SHF.R.U64 R28, R20, R14.reuse, R9.reuse ;  /* 0x0000000e141c7219 */ /* 0x190fe40000001209 */
[----:B------:R-:W-:Y:S01]  /*0be0*/  SHF.R.U32.HI R5, RZ, R14, R9 ;  /* 0x0000000eff057219 */ /* 0x000fe20000011609 */
[----:B------:R-:W-:Y:S01]  /*0bf0*/  IMAD.MOV.U32 R9, RZ, RZ, 0x1 ;  /* 0x00000001ff097424 */ /* 0x000fe200078e00ff */
[----:B------:R3:W4:Y:S03]  /*0c00*/  F2I.U32.TRUNC.NTZ R14, R8 ;  /* 0x00000008000e7305 */ /* 0x000726000020f000 */
[----:B------:R-:W1:Y:S01]  /*0c10*/  LDC R26, c[0x0][0x648] ;  /* 0x00019200ff1a7b82 */ /* 0x000e620000000800 */
[-C--:B0-----:R-:W-:Y:S02]  /*0c20*/  SHF.L.U32 R4, R11, R22.reuse, RZ ;  /* 0x000000160b047219 */ /* 0x081fe400000006ff */
[----:B------:R-:W-:-:S02]  /*0c30*/  SHF.R.U64 R30, R28, R22, R5 ;  /* 0x000000161c1e7219 */ /* 0x000fc40000001205 */
[----:B------:R-:W-:Y:S02]  /*0c40*/  LOP3.LUT R13, RZ, R4, RZ, 0x33, !PT ;  /* 0x00000004ff0d7212 */ /* 0x000fe400078e33ff */
[-C--:B------:R-:W-:Y:S01]  /*0c50*/  SHF.R.U32.HI R5, RZ, R22.reuse, R5 ;  /* 0x00000016ff057219 */ /* 0x080fe20000011605 */
[----:B------:R-:W0:Y:S01]  /*0c60*/  LDC R27, c[0x0][0x638] ;  /* 0x00018e00ff1b7b82 */ /* 0x000e220000000800 */
[----:B------:R-:W-:Y:S01]  /*0c70*/  SHF.L.U32 R12, R9, R22, RZ ;  /* 0x00000016090c7219 */ /* 0x000fe200000006ff */
[----:B------:R-:W-:-:S06]  /*0c80*/  IMAD.MOV.U32 R4, RZ, RZ, R30 ;  /* 0x000000ffff047224 */ /* 0x000fcc00078e001e */
[----:B------:R-:W0:Y:S01]  /*0c90*/  LDC R45, c[0x0][0x610] ;  /* 0x00018400ff2d7b82 */ /* 0x000e220000000800 */
[----:B---34-:R-:W-:Y:S05]  /*0ca0*/  @!P0 BRA `(.L_x_7) ;  /* 0x0000000000288947 */ /* 0x018fea0003800000 */
[----:B------:R-:W3:Y:S02]  /*0cb0*/  LDC R11, c[0x0][0x64c] ;  /* 0x00019300ff0b7b82 */ /* 0x000ee40000000800 */
[----:B---3--:R-:W-:-:S05]  /*0cc0*/  IADD3 R11, P0, R30, R11, RZ ;  /* 0x0000000b1e0b7210 */ /* 0x008fca0007f1e0ff */
        /* <DEDUP_REMOVED lines=8> */
.L_x_7:
[----:B-1----:R-:W-:Y:S01]  /*0d50*/  SHF.R.U64 R4, R4, R26, R5 ;  /* 0x0000001a04047219 */ /* 0x002fe20000001205 */
[----:B--2---:R-:W-:Y:S01]  /*0d60*/  VIADD R5, R23, 0xffffffff ;  /* 0xffffffff17057836 */ /* 0x004fe20000000000 */
[----:B------:R-:W-:Y:S01]  /*0d70*/  LOP3.LUT R13, R28, R13, RZ, 0xc0, !PT ;  /* 0x0000000d1c0d7212 */ /* 0x000fe200078ec0ff */
[----:B------:R-:W-:Y:S02]  /*0d80*/  IMAD.MOV R14, RZ, RZ, -R14 ;  /* 0x000000ffff0e7224 */ /* 0x000fe400078e0a0e */
[----:B------:R-:W-:Y:S01]  /*0d90*/  IMAD.MOV R8, RZ, RZ, -R4 ;  /* 0x000000ffff087224 */ /* 0x000fe200078e0a04 */
[----:B------:R-:W-:Y:S01]  /*0da0*/  LOP3.LUT R5, R20, R5, RZ, 0xc0, !PT ;  /* 0x0000000514057212 */ /* 0x000fe200078ec0ff */
[----:B------:R-:W-:Y:S02]  /*0db0*/  IMAD R13, R12, R4, R13 ;  /* 0x000000040c0d7224 */ /* 0x000fe400078e020d */
[----:B------:R-:W-:Y:S02]  /*0dc0*/  @P3 IMAD R0, R15, R14, R6 ;  /* 0x0000000e0f003224 */ /* 0x000fe400078e0206 */
[----:B0-----:R-:W-:-:S02]  /*0dd0*/  IMAD R4, R8, R27, R30 ;  /* 0x0000001b08047224 */ /* 0x001fc400078e021e */
[----:B------:R-:W-:Y:S02]  /*0de0*/  IMAD R45, R13, R45, R0 ;  /* 0x0000002d0d2d7224 */ /* 0x000fe400078e0200 */
[----:B------:R-:W-:Y:S02]  /*0df0*/  IMAD R4, R4, R23, R5 ;  /* 0x0000001704047224 */ /* 0x000fe400078e0205 */
[----:B------:R-:W-:-:S03]  /*0e00*/  IMAD.MOV.U32 R0, RZ, RZ, 0x1 ;  /* 0x00000001ff007424 */ /* 0x000fc600078e00ff */
[----:B------:R-:W-:Y:S02]  /*0e10*/  SEL R46, R4, R45, !P3 ;  /* 0x0000002d042e7207 */ /* 0x000fe40005800000 */
[----:B------:R-:W-:-:S07]  /*0e20*/  SEL R45, R45, R4, !P3 ;  /* 0x000000042d2d7207 */ /* 0x000fce0005800000 */
.L_x_5:
[----:B------:R-:W-:-:S08]  /*0e30*/  NOP ;  /* 0x0000000000007918 */ /* 0x000fd00000000000 */
[----:B------:R-:W0:Y:S02]  /*0e40*/  USETMAXREG.TRY_ALLOC.CTAPOOL UP0, 0xe8 ;  /* 0x000000e8000079c8 */ /* 0x000e240008000600 */
[----:B0-----:R-:W-:-:S13]  /*0e50*/  PLOP3.LUT P0, PT, PT, PT, UP0, 0x80, 0x0 ;  /* 0x000000000000781c */ /* 0x001fda0003f0f008 */
[----:B------:R-:W-:Y:S05]  /*0e60*/  @!P0 BRA `(.L_x_5) ;  /* 0xfffffffc00f08947 */ /* 0x000fea000383ffff */
[----:B------:R-:W-:Y:S01]  /*0e70*/  ULDC.64 UR4, c[0x0][0x598] ;  /* 0x0001660000047ab9 */ /* 0x000fe20000000a00 */
[----:B------:R-:W-:Y:S01]  /*0e80*/  ULDC.64 UR38, c[0x0][0x208] ;  /* 0x0000820000267ab9 */ /* 0x000fe20000000a00 */
[----:B------:R-:W-:-:S04]  /*0e90*/  ISETP.NE.U32.AND P0, PT, RZ, UR4, PT ;  /* 0x00000004ff007c0c */ /* 0x000fc8000bf05070 */
[----:B------:R-:W-:-:S13]  /*0ea0*/  ISETP.NE.AND.EX P0, PT, RZ, UR5, PT, P0 ;  /* 0x00000005ff007c0c */ /* 0x000fda000bf05300 */
[----:B------:R-:W-:Y:S05]  /*0eb0*/  @!P0 BRA `(.L_x_8) ;  /* 0x00000000001c8947 */ /* 0x000fea0003800000 */
[----:B------:R-:W0:Y:S02]  /*0ec0*/  LDC.64 R4, c[0x0][0x598] ;  /* 0x00016600ff047b82 */ /* 0x000e240000000a00 */
[----:B0-----:R-:W2:Y:S02]  /*0ed0*/  LDG.E.64 R4, desc[UR38][R4.64] ;  /* 0x0000002604047981 */ /* 0x001ea4000c1e1b00 */
[----:B--2---:R-:W-:-:S04]  /*0ee0*/  ISETP.NE.U32.AND P0, PT, R4, RZ, PT ;  /* 0x000000ff0400720c */ /* 0x004fc80003f05070 */
[----:B------:R-:W-:-:S13]  /*0ef0*/  ISETP.NE.AND.EX P0, PT, R5, RZ, PT, P0 ;  /* 0x000000ff0500720c */ /* 0x000fda0003f05300 */
[----:B------:R-:W-:Y:S05]  /*0f00*/  @!P0 BRA `(.L_x_8) ;  /* 0x0000000000088947 */ /* 0x000fea0003800000 */
[----:B------:R0:W5:Y:S01]  /*0f10*/  LD.E R32, desc[UR38][R4.64] ;  /* 0x0000002604207980 */ /* 0x000162000c101900 */
[----:B------:R-:W-:Y:S05]  /*0f20*/  BRA `(.L_x_9) ;  /* 0x0000000000247947 */ /* 0x000fea0003800000 */
.L_x_8:
[----:B------:R-:W-:Y:S02]  /*0f30*/  ULDC.64 UR4, c[0x0][0x588] ;  /* 0x0001620000047ab9 */ /* 0x000fe40000000a00 */
[----:B------:R-:W-:-:S04]  /*0f40*/  ISETP.NE.U32.AND P0, PT, RZ, UR4, PT ;  /* 0x00000004ff007c0c */ /* 0x000fc8000bf05070 */
[----:B------:R-:W-:-:S13]  /*0f50*/  ISETP.NE.AND.EX P0, PT, RZ, UR5, PT, P0 ;  /* 0x00000005ff007c0c */ /* 0x000fda000bf05300 */
[----:B------:R-:W-:Y:S05]  /*0f60*/  @!P0 BRA `(.L_x_10) ;  /* 0x00000000000c8947 */ /* 0x000fea0003800000 */
[----:B------:R-:W0:Y:S02]  /*0f70*/  LDC.64 R4, c[0x0][0x588] ;  /* 0x00016200ff047b82 */ /* 0x000e240000000a00 */
[----:B0-----:R1:W5:Y:S01]  /*0f80*/  LDG.E R32, desc[UR38][R4.64] ;  /* 0x0000002604207981 */ /* 0x001362000c1e1900 */
[----:B------:R-:W-:Y:S05]  /*0f90*/  BRA `(.L_x_9) ;  /* 0x0000000000087947 */ /* 0x000fea0003800000 */
.L_x_10:
[----:B------:R-:W-:Y:S02]  /*0fa0*/  ULDC UR4, c[0x0][0x580] ;  /* 0x0001600000047ab9 */ /* 0x000fe40000000800 */
[----:B------:R-:W-:-:S07]  /*0fb0*/  IMAD.U32 R32, RZ, RZ, UR4 ;  /* 0x00000004ff207e24 */ /* 0x000fce000f8e00ff */
.L_x_9:
[----:B------:R-:W-:Y:S02]  /*0fc0*/  ULDC.64 UR4, c[0x0][0x5a0] ;  /* 0x0001680000047ab9 */ /* 0x000fe40000000a00 */
[----:B------:R-:W-:-:S04]  /*0fd0*/  ISETP.NE.U32.AND P0, PT, RZ, UR4, PT ;  /* 0x00000004ff007c0c */ /* 0x000fc8000bf05070 */
[----:B------:R-:W-:-:S13]  /*0fe0*/  ISETP.NE.AND.EX P0, PT, RZ, UR5, PT, P0 ;  /* 0x00000005ff007c0c */ /* 0x000fda000bf05300 */
[----:B------:R-:W-:Y:S05]  /*0ff0*/  @!P0 BRA `(.L_x_11) ;  /* 0x00000000001c8947 */ /* 0x000fea0003800000 */
[----:B01----:R-:W0:Y:S02]  /*1000*/  LDC.64 R4, c[0x0][0x5a0] ;  /* 0x00016800ff047b82 */ /* 0x003e240000000a00 */
[----:B0-----:R-:W2:Y:S02]  /*1010*/  LDG.E.64 R4, desc[UR38][R4.64] ;  /* 0x0000002604047981 */ /* 0x001ea4000c1e1b00 */
[----:B--2---:R-:W-:-:S04]  /*1020*/  ISETP.NE.U32.AND P0, PT, R4, RZ, PT ;  /* 0x000000ff0400720c */ /* 0x004fc80003f05070 */
[----:B------:R-:W-:-:S13]  /*1030*/  ISETP.NE.AND.EX P0, PT, R5, RZ, PT, P0 ;  /* 0x000000ff0500720c */ /* 0x000fda0003f05300 */
[----:B------:R-:W-:Y:S05]  /*1040*/  @!P0 BRA `(.L_x_11) ;  /* 0x0000000000088947 */ /* 0x000fea0003800000 */
[----:B------:R0:W5:Y:S01]  /*1050*/  LD.E R34, desc[UR38][R4.64] ;  /* 0x0000002604227980 */ /* 0x000162000c101900 */
[----:B------:R-:W-:Y:S05]  /*1060*/  BRA `(.L_x_12) ;  /* 0x0000000000247947 */ /* 0x000fea0003800000 */
.L_x_11:
[----:B------:R-:W-:Y:S02]  /*1070*/  ULDC.64 UR4, c[0x0][0x590] ;  /* 0x0001640000047ab9 */ /* 0x000fe40000000a00 */
[----:B------:R-:W-:-:S04]  /*1080*/  ISETP.NE.U32.AND P0, PT, RZ, UR4, PT ;  /* 0x00000004ff007c0c */ /* 0x000fc8000bf05070 */
[----:B------:R-:W-:-:S13]  /*1090*/  ISETP.NE.AND.EX P0, PT, RZ, UR5, PT, P0 ;  /* 0x00000005ff007c0c */ /* 0x000fda000bf05300 */
[----:B------:R-:W-:Y:S05]  /*10a0*/  @!P0 BRA `(.L_x_13) ;  /* 0x00000000000c8947 */ /* 0x000fea0003800000 */
[----:B------:R-:W2:Y:S02]  /*10b0*/  LDC.64 R34, c[0x0][0x590] ;  /* 0x00016400ff227b82 */ /* 0x000ea40000000a00 */
[----:B--2---:R2:W5:Y:S01]  /*10c0*/  LDG.E R34, desc[UR38][R34.64] ;  /* 0x0000002622227981 */ /* 0x004562000c1e1900 */
[----:B------:R-:W-:Y:S05]  /*10d0*/  BRA `(.L_x_12) ;  /* 0x0000000000087947 */ /* 0x000fea0003800000 */
.L_x_13:
[----:B------:R-:W-:Y:S02]  /*10e0*/  ULDC UR4, c[0x0][0x584] ;  /* 0x0001610000047ab9 */ /* 0x000fe40000000800 */
[----:B------:R-:W-:-:S07]  /*10f0*/  IMAD.U32 R34, RZ, RZ, UR4 ;  /* 0x00000004ff227e24 */ /* 0x000fce000f8e00ff */
.L_x_12:
[----:B------:R-:W-:-:S13]  /*1100*/  LOP3.LUT P0, RZ, R0, 0xff, RZ, 0xc0, !PT ;  /* 0x000000ff00ff7812 */ /* 0x000fda000780c0ff */
[----:B------:R-:W-:Y:S05]  /*1110*/  @!P0 EXIT ;  /* 0x000000000000894d */ /* 0x000fea0003800000 */
[----:B------:R-:W3:Y:S01]  /*1120*/  LDC R40, c[0x0][0x658] ;  /* 0x00019600ff287b82 */ /* 0x000ee20000000800 */
[----:B------:R-:W-:Y:S01]  /*1130*/  LOP3.LUT R7, R7, 0x1, RZ, 0xc0, !PT ;  /* 0x0000000107077812 */ /* 0x000fe200078ec0ff */
[----:B------:R-:W-:Y:S01]  /*1140*/  ULDC.64 UR6, c[0x0][0x288] ;  /* 0x0000a20000067ab9 */ /* 0x000fe20000000a00 */
[----:B------:R-:W-:Y:S01]  /*1150*/  SHF.R.U32.HI R0, RZ, 0x2, R2 ;  /* 0x00000002ff007819 */ /* 0x000fe20000011602 */
[----:B------:R-:W-:Y:S01]  /*1160*/  UIADD3 UR4, UR7, 0x1f, URZ ;  /* 0x0000001f07047890 */ /* 0x000fe2000fffe03f */
[----:B------:R-:W-:Y:S01]  /*1170*/  SHF.R.U32.HI R3, RZ, 0x1, R3 ;  /* 0x00000001ff037819 */ /* 0x000fe20000011603 */
[----:B01----:R-:W-:Y:S01]  /*1180*/  IMAD.SHL.U32 R5, R7, 0x40, RZ ;  /* 0x0000004007057824 */ /* 0x003fe200078e00ff */
[----:B------:R-:W-:Y:S01]  /*1190*/  LOP3.LUT R0, R0, 0x7, RZ, 0xc0, !PT ;  /* 0x0000000700007812 */ /* 0x000fe200078ec0ff */
[----:B------:R-:W0:Y:S01]  /*11a0*/  LDC.64 R36, c[0x0][0x5c8] ;  /* 0x00017200ff247b82 */ /* 0x000e220000000a00 */
[----:B------:R-:W-:Y:S01]  /*11b0*/  USHF.R.S32.HI UR5, URZ, 0x1f, UR4 ;  /* 0x0000001f3f057899 */ /* 0x000fe20008011404 */
[----:B------:R-:W-:Y:S01]  /*11c0*/  LOP3.LUT R3, R3, 0x30, RZ, 0xc0, !PT ;  /* 0x0000003003037812 */ /* 0x000fe200078ec0ff */
[----:B------:R-:W-:Y:S01]  /*11d0*/  IMAD.U32 R4, RZ, RZ, UR6 ;  /* 0x00000006ff047e24 */ /* 0x000fe2000f8e00ff */
[--C-:B------:R-:W-:Y:S01]  /*11e0*/  LOP3.LUT R22, R5, 0x40, R0.reuse, 0xe2, !PT ;  /* 0x0000004005167812 */ /* 0x100fe200078ee200 */
[----:B------:R-:W-:Y:S01]  /*11f0*/  ULEA.HI UR5, UR5, UR4, URZ, 0x5 ;  /* 0x0000000405057291 */ /* 0x000fe2000f8f283f */
[-C--:B------:R-:W-:Y:S01]  /*1200*/  IADD3 R0, RZ, -R3.reuse, -R0 ;  /* 0x80000003ff007210 */ /* 0x080fe20007ffe800 */
[----:B------:R-:W-:Y:S01]  /*1210*/  IMAD.MOV.U32 R5, RZ, RZ, 0x1 ;  /* 0x00000001ff057424 */ /* 0x000fe200078e00ff */
[----:B------:R-:W-:Y:S01]  /*1220*/  LOP3.LUT R22, R22, R3, RZ, 0xfc, !PT ;  /* 0x0000000316167212 */ /* 0x000fe200078efcff */
[----:B------:R-:W-:Y:S01]  /*1230*/  IMAD.MOV.U32 R3, RZ, RZ, -0x1 ;  /* 0xffffffffff037424 */ /* 0x000fe200078e00ff */
[----:B------:R-:W-:Y:S01]  /*1240*/  USHF.R.S32.HI UR43, URZ, 0x5, UR5 ;  /* 0x000000053f2b7899 */ /* 0x000fe20008011405 */
[C---:B--2---:R-:W-:Y:S01]  /*1250*/  LOP3.LUT R35, R2.reuse, 0x3, RZ, 0xc0, !PT ;  /* 0x0000000302237812 */ /* 0x044fe200078ec0ff */
[----:B------:R-:W-:Y:S01]  /*1260*/  IMAD R0, R7, -0x40, R0 ;  /* 0xffffffc007007824 */ /* 0x000fe200078e0200 */
[C---:B------:R-:W-:Y:S01]  /*1270*/  LOP3.LUT R42, R2.reuse, 0x80, RZ, 0xc0, !PT ;  /* 0x00000080022a7812 */ /* 0x040fe200078ec0ff */
[----:B------:R-:W-:Y:S01]  /*1280*/  UISETP.LT.AND UP0, UPT, UR43, 0x1, UPT ;  /* 0x000000012b00788c */ /* 0x000fe2000bf01270 */
[----:B------:R-:W-:Y:S01]  /*1290*/  IMAD.SHL.U32 R41, R2, 0x2, RZ ;  /* 0x0000000202297824 */ /* 0x000fe200078e00ff */
[-C--:B---3--:R-:W-:Y:S01]  /*12a0*/  SHF.L.U32 R3, R3, R40.reuse, RZ ;  /* 0x0000002803037219 */ /* 0x088fe200000006ff */
[----:B------:R-:W-:Y:S01]  /*12b0*/  ULDC UR4, c[0x0][0x284] ;  /* 0x0000a10000047ab9 */ /* 0x000fe20000000800 */
[----:B------:R-:W-:Y:S01]  /*12c0*/  USEL UR44, UR43, 0x1, UP0 ;  /* 0x000000012b2c7887 */ /* 0x000fe20008000000 */
[----:B------:R-:W-:Y:S01]  /*12d0*/  IMAD R35, R35, -0x2, R4 ;  /* 0xfffffffe23237824 */ /* 0x000fe200078e0204 */
[----:B------:R-:W-:Y:S01]  /*12e0*/  SHF.L.U32 R40, R5, R40, RZ ;  /* 0x0000002805287219 */ /* 0x000fe200000006ff */
[----:B------:R-:W-:Y:S01]  /*12f0*/  VIADD R44, R0, UR4 ;  /* 0x00000004002c7c36 */ /* 0x000fe20008000000 */
[----:B------:R-:W-:Y:S01]  /*1300*/  LOP3.LUT R60, R18, 0x1, RZ, 0xfc, !PT ;  /* 0x00000001123c7812 */ /* 0x000fe200078efcff */
[----:B------:R-:W-:Y:S01]  /*1310*/  IMAD.MOV.U32 R23, RZ, RZ, RZ ;  /* 0x000000ffff177224 */ /* 0x000fe200078e00ff */
[C-C-:B0-----:R-:W-:Y:S01]  /*1320*/  SHF.L.U64.HI R38, R36.reuse, 0x7, R37.reuse ;  /* 0x0000000724267819 */ /* 0x141fe20000010225 */
[----:B------:R-:W-:Y:S01]  /*1330*/  UIADD3 UR44, UR43, -UR44, URZ ;  /* 0x8000002c2b2c7290 */ /* 0x000fe2000fffe03f */
[C---:B------:R-:W-:Y:S01]  /*1340*/  SHF.L.U64.HI R39, R36.reuse, 0x3, R37 ;  /* 0x0000000324277819 */ /* 0x040fe20000010225 */
[C---:B------:R-:W-:Y:S01]  /*1350*/  IMAD.SHL.U32 R37, R36.reuse, 0x80, RZ ;  /* 0x0000008024257824 */ /* 0x040fe200078e00ff */
[----:B------:R-:W-:Y:S01]  /*1360*/  SHF.R.U32.HI R42, RZ, 0x7, R42 ;  /* 0x00000007ff2a7819 */ /* 0x000fe2000001162a */
[----:B------:R-:W-:Y:S01]  /*1370*/  IMAD.SHL.U32 R36, R36, 0x8, RZ ;  /* 0x0000000824247824 */ /* 0x000fe200078e00ff */
[----:B------:R-:W-:Y:S01]  /*1380*/  LOP3.LUT R43, RZ, R3, RZ, 0x33, !PT ;  /* 0x00000003ff2b7212 */ /* 0x000fe200078e33ff */
[----:B------:R-:W-:Y:S01]  /*1390*/  UMOV UR40, URZ ;  /* 0x0000003f00287c82 */ /* 0x000fe20008000000 */
[----:B------:R-:W-:-:S05]  /*13a0*/  UMOV UR41, URZ ;  /* 0x0000003f00297c82 */ /* 0x000fca0008000000 */
.L_x_45:
[----:B0-----:R-:W0:Y:S01]  /*13b0*/  SHFL.IDX PT, R0, R42, RZ, 0x1f ;  /* 0x00001fff2a007589 */ /* 0x001e2200000e0000 */
[----:B-1----:R-:W1:Y:S01]  /*13c0*/  S2UR UR7, SR_CgaCtaId ;  /* 0x00000000000779c3 */ /* 0x002e620000008800 */
[----:B------:R-:W-:Y:S01]  /*13d0*/  UMOV UR6, 0x400 ;  /* 0x0000040000067882 */ /* 0x000fe20000000000 */
[----:B0-----:R-:W-:Y:S01]  /*13e0*/  R2UR UR4, R0 ;  /* 0x00000000000472ca */ /* 0x001fe200000e0000 */
[----:B-1----:R-:W-:-:S12]  /*13f0*/  ULEA UR46, UR7, UR6, 0x18 ;  /* 0x00000006072e7291 */ /* 0x002fd8000f8ec03f */
[----:B------:R-:W-:-:S04]  /*1400*/  ULEA.HI UR5, UR4, UR4, URZ, 0x1 ;  /* 0x0000000404057291 */ /* 0x000fc8000f8f083f */
[----:B------:R-:W-:-:S04]  /*1410*/  ULOP3.LUT UR5, UR5, 0xffffe, URZ, 0xc0, !UPT ;  /* 0x000ffffe05057892 */ /* 0x000fc8000f8ec03f */
[----:B------:R-:W-:-:S03]  /*1420*/  UIADD3 UR5, UR4, -UR5, URZ ;  /* 0x8000000504057290 */ /* 0x000fc6000fffe03f */
[----:B------:R-:W-:Y:S01]  /*1430*/  ULDC UR4, c[0x0][0x28c] ;  /* 0x0000a30000047ab9 */ /* 0x000fe20000000800 */
[----:B------:R-:W-:Y:S01]  /*1440*/  ULEA UR5, UR5, UR46, 0xc ;  /* 0x0000002e05057291 */ /* 0x000fe2000f8e603f */
[----:B------:R-:W-:-:S03]  /*1450*/  ISETP.LT.AND P0, PT, RZ, UR4, PT ;  /* 0x00000004ff007c0c */ /* 0x000fc6000bf01270 */
[----:B------:R-:W-:-:S04]  /*1460*/  UIADD3 UR5, UR5, 0x200, URZ ;  /* 0x0000020005057890 */ /* 0x000fc8000fffe03f */
[----:B------:R-:W-:-:S04]  /*1470*/  USHF.R.U32.HI UR5, URZ, 0x4, UR5 ;  /* 0x000000043f057899 */ /* 0x000fc80008011605 */
[----:B------:R-:W-:-:S04]  /*1480*/  ULOP3.LUT UR5, UR5, 0x3fff, URZ, 0xc0, !UPT ;  /* 0x00003fff05057892 */ /* 0x000fc8000f8ec03f */
[----:B------:R-:W-:Y:S01]  /*1490*/  ULOP3.LUT UR45, UR5, 0x10000, URZ, 0xfc, !UPT ;  /* 0x00010000052d7892 */ /* 0x000fe2000f8efc3f */
[----:B--2--5:R-:W-:Y:S11]  /*14a0*/  @P0 BRA `(.L_x_14) ;  /* 0x0000000000400947 */ /* 0x024ff60003800000 */
[----:B------:R-:W-:Y:S01]  /*14b0*/  MOV R0, 0x0 ;  /* 0x0000000000007802 */ /* 0x000fe20000000f00 */
[----:B------:R-:W-:Y:S01]  /*14c0*/  ULDC.64 UR4, c[0x4][0x68] ;  /* 0x01001a0000047ab9 */ /* 0x000fe20000000a00 */
[----:B------:R-:W-:Y:S01]  /*14d0*/  ULDC.64 UR6, c[0x4][0x8] ;  /* 0x0100020000067ab9 */ /* 0x000fe20000000a00 */
[----:B------:R-:W-:Y:S01]  /*14e0*/  IMAD.U32 R4, RZ, RZ, UR4 ;  /* 0x00000004ff047e24 */ /* 0x000fe2000f8e00ff */
[----:B------:R0:W1:Y:S01]  /*14f0*/  LDC.64 R2, c[0x4][R0] ;  /* 0x0100000000027b82 */ /* 0x0000620000000a00 */
[----:B------:R-:W-:Y:S01]  /*1500*/  IMAD.U32 R5, RZ, RZ, UR5 ;  /* 0x00000005ff057e24 */ /* 0x000fe2000f8e00ff */
[----:B------:R-:W-:Y:S01]  /*1510*/  ULDC.64 UR4, c[0x4][0x70] ;  /* 0x01001c0000047ab9 */ /* 0x000fe20000000a00 */
[----:B------:R-:W-:Y:S02]  /*1520*/  IMAD.U32 R10, RZ, RZ, UR6 ;  /* 0x00000006ff0a7e24 */ /* 0x000fe4000f8e00ff */
[----:B------:R-:W-:Y:S02]  /*1530*/  IMAD.U32 R6, RZ, RZ, UR4 ;  /* 0x00000004ff067e24 */ /* 0x000fe4000f8e00ff */
[----:B------:R-:W-:-:S02]  /*1540*/  IMAD.U32 R7, RZ, RZ, UR5 ;  /* 0x00000005ff077e24 */ /* 0x000fc4000f8e00ff */
[----:B------:R-:W-:Y:S02]  /*1550*/  IMAD.U32 R11, RZ, RZ, UR7 ;  /* 0x00000007ff0b7e24 */ /* 0x000fe4000f8e00ff */
[----:B------:R-:W-:Y:S02]  /*1560*/  IMAD.MOV.U32 R8, RZ, RZ, 0x1e1 ;  /* 0x000001e1ff087424 */ /* 0x000fe400078e00ff */
[----:B------:R-:W-:Y:S02]  /*1570*/  IMAD.MOV.U32 R12, RZ, RZ, 0x1 ;  /* 0x00000001ff0c7424 */ /* 0x000fe400078e00ff */
[----:B0-----:R-:W-:-:S07]  /*1580*/  IMAD.MOV.U32 R13, RZ, RZ, RZ ;  /* 0x000000ffff0d7224 */ /* 0x001fce00078e00ff */
[----:B------:R-:W-:-:S07]  /*1590*/  LEPC R20, `(.L_x_14) ;  /* 0x000000001014794e */ /* 0x000fce0000000000 */
[----:B-1---5:R-:W-:Y:S05]  /*15a0*/  CALL.ABS.NOINC R2 ;  /* 0x0000000002007343 */ /* 0x022fea0003c00000 */
.L_x_14:
[----:B------:R-:W-:-:S13]  /*15b0*/  ISETP.NE.AND P0, PT, R60, 0x3, PT ;  /* 0x000000033c00780c */ /* 0x000fda0003f05270 */
[----:B------:R-:W-:Y:S05]  /*15c0*/  @!P0 BRA `(.L_x_15) ;  /* 0x0000000000048947 */ /* 0x000fea0003800000 */
[----:B------:R-:W-:Y:S01]  /*15d0*/  BPT.TRAP 0x1 ;  /* 0x000000040000795c */ /* 0x000fe20000300000 */
.L_x_15:
[----:B------:R-:W-:Y:S02]  /*15e0*/  IMAD.U32 R3, RZ, RZ, UR41 ;  /* 0x00000029ff037e24 */ /* 0x000fe4000f8e00ff */
[----:B------:R-:W-:-:S03]  /*15f0*/  IMAD.U32 R0, RZ, RZ, UR40 ;  /* 0x00000028ff007e24 */ /* 0x000fc6000f8e00ff */
[----:B------:R-:W-:Y:S02]  /*1600*/  LEA R3, R3, UR46, 0x3 ;  /* 0x0000002e03037c11 */ /* 0x000fe4000f8e18ff */
[----:B------:R-:W-:-:S04]  /*1610*/  SHF.L.U32 R0, R0, 0x1f, RZ ;  /* 0x0000001f00007819 */ /* 0x000fc800000006ff */
[----:B------:R0:W1:Y:S01]  /*1620*/  SYNCS.PHASECHK.TRANS64.TRYWAIT P1, [R3+URZ], R0 ;  /* 0x00000000030075a7 */ /* 0x000062000802017f */
[----:B------:R-:W-:Y:S05]  /*1630*/  @!P0 BRA `(.L_x_16) ;  /* 0x0000000000048947 */ /* 0x000fea0003800000 */
[----:B------:R-:W-:Y:S01]  /*1640*/  BPT.TRAP 0x1 ;  /* 0x000000040000795c */ /* 0x000fe20000300000 */
.L_x_16:
[----:B------:R-:W-:-:S05]  /*1650*/  IMAD.U32 R2, RZ, RZ, UR44 ;  /* 0x0000002cff027e24 */ /* 0x000fca000f8e00ff */
[----:B------:R-:W-:Y:S01]  /*1660*/  ISETP.GE.AND P2, PT, R2, 0x1, PT ;  /* 0x000000010200780c */ /* 0x000fe20003f46270 */
[----:B-1----:R-:W-:-:S12]  /*1670*/  @P1 BRA `(.L_x_17) ;  /* 0x0000000000081947 */ /* 0x002fd80003800000 */
[----:B------:R-:W1:Y:S02]  /*1680*/  SYNCS.PHASECHK.TRANS64.TRYWAIT P1, [R3+URZ], R0 ;  /* 0x00000000030075a7 */ /* 0x000e64000802017f */
[----:B-1----:R-:W-:Y:S05]  /*1690*/  @!P1 BRA `(.L_x_18) ;  /* 0x0000003800dc9947 */ /* 0x002fea0003800000 */
.L_x_17:
[----:B------:R-:W-:Y:S05]  /*16a0*/  WARPSYNC.ALL ;  /* 0x0000000000007948 */ /* 0x000fea0003800000 */
[----:B------:R-:W-:Y:S01]  /*16b0*/  UIADD3 UR4, UR46, 0x36200, URZ ;  /* 0x000362002e047890 */ /* 0x000fe2000fffe03f */
[----:B------:R-:W-:Y:S01]  /*16c0*/  WARPGROUP.ARRIVE ;  /* 0x00000000000079c5 */ /* 0x000fe20000000000 */
[----:B------:R-:W-:Y:S02]  /*16d0*/  UIMAD UR10, UR41, 0x300, UR45 ;  /* 0x00000300290a78a4 */ /* 0x000fe4000f8e022d */
[----:B------:R-:W-:Y:S01]  /*16e0*/  USHF.R.U32.HI UR4, URZ, 0x4, UR4 ;  /* 0x000000043f047899 */ /* 0x000fe20008011604 */
[----:B------:R-:W-:Y:S01]  /*16f0*/  UMOV UR5, 0x80000020 ;  /* 0x8000002000057882 */ /* 0x000fe20000000000 */
[----:B------:R-:W-:-:S02]  /*1700*/  UMOV UR7, 0x80000000 ;  /* 0x8000000000077882 */ /* 0x000fc40000000000 */
[----:B------:R-:W-:Y:S02]  /*1710*/  ULOP3.LUT UR4, UR4, 0x3fff, URZ, 0xc0, !UPT ;  /* 0x00003fff04047892 */ /* 0x000fe4000f8ec03f */
[----:B------:R-:W-:Y:S02]  /*1720*/  UIADD3 UR11, UR10, 0x200, URZ ;  /* 0x000002000a0b7890 */ /* 0x000fe4000fffe03f */
[----:B------:R-:W-:-:S03]  /*1730*/  ULOP3.LUT UR8, UR4, 0x10000, URZ, 0xfc, !UPT ;  /* 0x0001000004087892 */ /* 0x000fc6000f8efc3f */
[----:B------:R-:W-:Y:S01]  /*1740*/  UMOV UR4, UR10 ;  /* 0x0000000a00047c82 */ /* 0x000fe20008000000 */
[----:B------:R-:W-:-:S07]  /*1750*/  ULEA UR9, UR41, UR8, 0x5 ;  /* 0x0000000829097291 */ /* 0x000fce000f8e283f */
[----:B------:R-:W-:Y:S02]  /*1760*/  UMOV UR6, UR9 ;  /* 0x0000000900067c82 */ /* 0x000fe40008000000 */
[----:B------:R-:W-:Y:S01]  /*1770*/  HGMMA.64x8x16.F32.BF16 R28, gdesc[UR4], RZ, !UPT, gsb0 ;  /* 0x00000000041c79f0 */ /* 0x000fe2000c0018ff */
[----:B------:R-:W-:Y:S01]  /*1780*/  UMOV UR4, UR11 ;  /* 0x0000000b00047c82 */ /* 0x000fe20008000000 */
[----:B------:R-:W-:Y:S01]  /*1790*/  UMOV UR5, 0x80000020 ;  /* 0x8000002000057882 */ /* 0x000fe20000000000 */
[----:B------:R-:W-:Y:S02]  /*17a0*/  WARPGROUP.DEPBAR.LE gsb0, 0x0 ;  /* 0x00008000000079c5 */ /* 0x000fe40000010000 */
[----:B------:R-:W-:-:S06]  /*17b0*/  WARPGROUP.ARRIVE ;  /* 0x00000000000079c5 */ /* 0x000fcc0000000000 */
[----:B------:R-:W-:Y:S01]  /*17c0*/  HGMMA.64x8x16.F32.BF16 R24, gdesc[UR4], RZ, !UPT, gsb0 ;  /* 0x00000000041879f0 */ /* 0x000fe2000c0018ff */
[----:B------:R-:W-:Y:S02]  /*17d0*/  UIADD3 UR4, UR10, 0x2, URZ ;  /* 0x000000020a047890 */ /* 0x000fe4000fffe03f */
[----:B------:R-:W-:Y:S01]  /*17e0*/  UIADD3 UR6, UR9, 0x2, URZ ;  /* 0x0000000209067890 */ /* 0x000fe2000fffe03f */
[----:B------:R-:W-:Y:S01]  /*17f0*/  UMOV UR5, 0x80000020 ;  /* 0x8000002000057882 */ /* 0x000fe20000000000 */
[----:B------:R-:W-:Y:S01]  /*1800*/  UMOV UR7, 0x80000000 ;  /* 0x8000000000077882 */ /* 0x000fe20000000000 */
[----:B------:R-:W-:Y:S01]  /*1810*/  UIADD3 UR10, UR10, 0x202, URZ ;  /* 0x000002020a0a7890 */ /* 0x000fe2000fffe03f */
[----:B------:R-:W-:Y:S02]  /*1820*/  WARPGROUP.DEPBAR.LE gsb0, 0x0 ;  /* 0x00008000000079c5 */ /* 0x000fe40000010000 */
[----:B------:R-:W-:-:S06]  /*1830*/  WARPGROUP.ARRIVE ;  /* 0x00000000000079c5 */ /* 0x000fcc0000000000 */
[----:B------:R-:W-:Y:S01]  /*1840*/  HGMMA.64x8x16.F32.BF16 R28, gdesc[UR4], R28, gsb0 ;  /* 0x00000000041c79f0 */ /* 0x000fe2000800181c */
[----:B------:R-:W-:Y:S01]  /*1850*/  UMOV UR4, UR10 ;  /* 0x0000000a00047c82 */ /* 0x000fe20008000000 */
[----:B------:R-:W-:Y:S01]  /*1860*/  UMOV UR5, 0x80000020 ;  /* 0x8000002000057882 */ /* 0x000fe20000000000 */
[----:B------:R-:W-:Y:S02]  /*1870*/  WARPGROUP.DEPBAR.LE gsb0, 0x0 ;  /* 0x00008000000079c5 */ /* 0x000fe40000010000 */
[----:B------:R-:W-:-:S06]  /*1880*/  WARPGROUP.ARRIVE ;  /* 0x00000000000079c5 */ /* 0x000fcc0000000000 */
[----:B------:R-:W-:Y:S03]  /*1890*/  HGMMA.64x8x16.F32.BF16 R24, gdesc[UR4], R24, gsb0 ;  /* 0x00000000041879f0 */ /* 0x000fe60008001818 */
[----:B------:R-:W-:Y:S02]  /*18a0*/  WARPGROUP.DEPBAR.LE gsb0, 0x0 ;  /* 0x00008000000079c5 */ /* 0x000fe40000010000 */
[----:B------:R-:W-:Y:S05]  /*18b0*/  @!P2 BRA `(.L_x_19) ;  /* 0x000000040014a947 */ /* 0x000fea0003800000 */
[----:B------:R-:W-:Y:S01]  /*18c0*/  UIADD3 UR4, UR41, 0x1, URZ ;  /* 0x0000000129047890 */ /* 0x000fe2000fffe03f */
[----:B01----:R-:W-:Y:S01]  /*18d0*/  IMAD.U32 R0, RZ, RZ, UR44 ;  /* 0x0000002cff007e24 */ /* 0x003fe2000f8e00ff */
[----:B------:R-:W-:Y:S02]  /*18e0*/  UMOV UR10, UR41 ;  /* 0x00000029000a7c82 */ /* 0x000fe40008000000 */
[----:B------:R-:W-:-:S04]  /*18f0*/  UISETP.NE.AND UP0, UPT, UR4, 0x12, UPT ;  /* 0x000000120400788c */ /* 0x000fc8000bf05270 */
[----:B------:R-:W-:Y:S02]  /*1900*/  USEL UR5, URZ, 0x1, UP0 ;  /* 0x000000013f057887 */ /* 0x000fe40008000000 */
[----:B------:R-:W-:Y:S02]  /*1910*/  USEL UR9, UR4, URZ, UP0 ;  /* 0x0000003f04097287 */ /* 0x000fe40008000000 */
[----:B------:R-:W-:-:S06]  /*1920*/  ULOP3.LUT UR5, UR40, UR5, URZ, 0x3c, !UPT ;  /* 0x0000000528057292 */ /* 0x000fcc000f8e3c3f */
[----:B------:R-:W-:-:S07]  /*1930*/  IMAD.U32 R4, RZ, RZ, UR5 ;  /* 0x00000005ff047e24 */ /* 0x000fce000f8e00ff */
.L_x_26:
[----:B01----:R-:W-:Y:S05]  /*1940*/  @!P0 BRA `(.L_x_20) ;  /* 0x0000000000048947 */ /* 0x003fea0003800000 */
[----:B------:R-:W-:Y:S01]  /*1950*/  BPT.TRAP 0x1 ;  /* 0x000000040000795c */ /* 0x000fe20000300000 */
.L_x_20:
[----:B------:R-:W0:Y:S01]  /*1960*/  S2UR UR5, SR_CgaCtaId ;  /* 0x00000000000579c3 */ /* 0x000e220000008800 */
[----:B------:R-:W-:Y:S01]  /*1970*/  UMOV UR4, 0x400 ;  /* 0x0000040000047882 */ /* 0x000fe20000000000 */
[----:B------:R-:W-:Y:S01]  /*1980*/  SHF.L.U32 R2, R4, 0x1f, RZ ;  /* 0x0000001f04027819 */ /* 0x000fe200000006ff */
[----:B0-----:R-:W-:-:S04]  /*1990*/  ULEA UR14, UR5, UR4, 0x18 ;  /* 0x00000004050e7291 */ /* 0x001fc8000f8ec03f */
[----:B------:R-:W-:-:S09]  /*19a0*/  ULEA UR4, UR9, UR14, 0x3 ;  /* 0x0000000e09047291 */ /* 0x000fd2000f8e183f */
[----:B------:R0:W1:Y:S01]  /*19b0*/  SYNCS.PHASECHK.TRANS64.TRYWAIT P1, [UR4], R2 ;  /* 0x00000002ff0075a7 */ /* 0x0000620008020144 */
[----:B------:R-:W-:Y:S05]  /*19c0*/  @!P0 BRA `(.L_x_21) ;  /* 0x0000000000048947 */ /* 0x000fea0003800000 */
[----:B------:R-:W-:Y:S01]  /*19d0*/  BPT.TRAP 0x1 ;  /* 0x000000040000795c */ /* 0x000fe20000300000 */
.L_x_21:
[----:B-1----:R-:W-:Y:S05]  /*19e0*/  @P1 BRA `(.L_x_22) ;  /* 0x0000000000081947 */ /* 0x002fea0003800000 */
[----:B------:R-:W1:Y:S02]  /*19f0*/  SYNCS.PHASECHK.TRANS64.TRYWAIT P1, [UR4], R2 ;  /* 0x00000002ff0075a7 */ /* 0x000e640008020144 */
[----:B-1----:R-:W-:Y:S05]  /*1a00*/  @!P1 BRA `(.L_x_23) ;  /* 0x0000003800149947 */ /* 0x002fea0003800000 */
.L_x_22:
[----:B------:R-:W-:Y:S01]  /*1a10*/  ULEA UR11, UR9, UR8, 0x5 ;  /* 0x00000008090b7291 */ /* 0x000fe2000f8e283f */
[----:B------:R-:W-:Y:S01]  /*1a20*/  WARPGROUP.ARRIVE ;  /* 0x00000000000079c5 */ /* 0x000fe20000000000 */
[----:B------:R-:W-:Y:S01]  /*1a30*/  UIMAD UR12, UR9, 0x300, UR45 ;  /* 0x00000300090c78a4 */ /* 0x000fe2000f8e022d */
[----:B------:R-:W-:Y:S01]  /*1a40*/  UMOV UR7, 0x80000000 ;  /* 0x8000000000077882 */ /* 0x000fe20000000000 */
[----:B------:R-:W-:Y:S02]  /*1a50*/  UMOV UR5, 0x80000020 ;  /* 0x8000002000057882 */ /* 0x000fe40000000000 */
[----:B------:R-:W-:Y:S01]  /*1a60*/  UIADD3 UR13, UR12, 0x200, URZ ;  /* 0x000002000c0d7890 */ /* 0x000fe2000fffe03f */
[----:B------:R-:W-:Y:S02]  /*1a70*/  UMOV UR6, UR11 ;  /* 0x0000000b00067c82 */ /* 0x000fe40008000000 */
[----:B------:R-:W-:Y:S02]  /*1a80*/  UMOV UR4, UR12 ;  /* 0x0000000c00047c82 */ /* 0x000fe40008000000 */
[----:B------:R-:W-:Y:S01]  /*1a90*/  HGMMA.64x8x16.F32.BF16 R28, gdesc[UR4], R28, gsb0 ;  /* 0x00000000041c79f0 */ /* 0x000fe2000800181c */
[----:B------:R-:W-:Y:S01]  /*1aa0*/  UMOV UR5, 0x80000020 ;  /* 0x8000002000057882 */ /* 0x000fe20000000000 */
[----:B------:R-:W-:Y:S01]  /*1ab0*/  UMOV UR4, UR13 ;  /* 0x0000000d00047c82 */ /* 0x000fe20008000000 */
[----:B------:R-:W-:-:S02]  /*1ac0*/  WARPGROUP.DEPBAR.LE gsb0, 0x0 ;  /* 0x00008000000079c5 */ /* 0x000fc40000010000 */
[----:B------:R-:W-:-:S06]  /*1ad0*/  WARPGROUP.ARRIVE ;  /* 0x00000000000079c5 */ /* 0x000fcc0000000000 */
[----:B------:R-:W-:Y:S01]  /*1ae0*/  HGMMA.64x8x16.F32.BF16 R24, gdesc[UR4], R24, gsb0 ;  /* 0x00000000041879f0 */ /* 0x000fe20008001818 */
        /* <DEDUP_REMOVED lines=15> */
[----:B------:R-:W-:Y:S01]  /*1be0*/  BPT.TRAP 0x1 ;  /* 0x000000040000795c */ /* 0x000fe20000300000 */
.L_x_24:
[----:B------:R-:W-:Y:S01]  /*1bf0*/  ULEA UR4, UR10, UR14, 0x3 ;  /* 0x0000000e0a047291 */ /* 0x000fe2000f8e183f */
[----:B------:R-:W-:-:S03]  /*1c00*/  ISETP.GT.U32.AND P1, PT, R18, 0x1, PT ;  /* 0x000000011200780c */ /* 0x000fc60003f24070 */
[----:B------:R-:W-:-:S04]  /*1c10*/  UIADD3 UR4, UR4, 0x90, URZ ;  /* 0x0000009004047890 */ /* 0x000fc8000fffe03f */
[----:B------:R-:W-:-:S09]  /*1c20*/  UPRMT UR4, URZ, 0x654, UR4 ;  /* 0x000006543f047896 */ /* 0x000fd20008000004 */
[----:B------:R-:W-:Y:S01]  /*1c30*/  SYNCS.ARRIVE.TRANS64.RED.A1T0 RZ, [UR4], RZ ;  /* 0x000000ffffff79a7 */ /* 0x000fe20008100404 */
[----:B------:R-:W-:Y:S05]  /*1c40*/  @P1 BRA `(.L_x_25) ;  /* 0x0000000000041947 */ /* 0x000fea0003800000 */
[----:B------:R-:W-:Y:S01]  /*1c50*/  BPT.TRAP 0x1 ;  /* 0x000000040000795c */ /* 0x000fe20000300000 */
.L_x_25:
[----:B------:R-:W-:Y:S01]  /*1c60*/  UIADD3 UR9, UR9, 0x1, URZ ;  /* 0x0000000109097890 */ /* 0x000fe2000fffe03f */
[C---:B------:R-:W-:Y:S01]  /*1c70*/  ISETP.GT.AND P1, PT, R0.reuse, 0x1, PT ;  /* 0x000000010000780c */ /* 0x040fe20003f24270 */
[----:B------:R-:W-:Y:S01]  /*1c80*/  UIADD3 UR10, UR10, 0x1, URZ ;  /* 0x000000010a0a7890 */ /* 0x000fe2000fffe03f */
[----:B------:R-:W-:Y:S01]  /*1c90*/  VIADD R0, R0, 0xffffffff ;  /* 0xffffffff00007836 */ /* 0x000fe20000000000 */
[----:B------:R-:W-:Y:S02]  /*1ca0*/  UISETP.NE.AND UP0, UPT, UR9, 0x12, UPT ;  /* 0x000000120900788c */ /* 0x000fe4000bf05270 */
[----:B------:R-:W-:Y:S02]  /*1cb0*/  UISETP.NE.AND UP1, UPT, UR10, 0x12, UPT ;  /* 0x000000120a00788c */ /* 0x000fe4000bf25270 */
[----:B------:R-:W-:Y:S02]  /*1cc0*/  USEL UR4, URZ, 0x1, UP0 ;  /* 0x000000013f047887 */ /* 0x000fe40008000000 */
[----:B------:R-:W-:-:S02]  /*1cd0*/  USEL UR9, UR9, URZ, UP0 ;  /* 0x0000003f09097287 */ /* 0x000fc40008000000 */
[----:B------:R-:W-:Y:S02]  /*1ce0*/  USEL UR10, UR10, URZ, UP1 ;  /* 0x0000003f0a0a7287 */ /* 0x000fe40008800000 */
[----:B------:R-:W-:Y:S01]  /*1cf0*/  LOP3.LUT R4, R4, UR4, RZ, 0x3c, !PT ;  /* 0x0000000404047c12 */ /* 0x000fe2000f8e3cff */
[----:B------:R-:W-:Y:S09]  /*1d00*/  @P1 BRA `(.L_x_26) ;  /* 0xfffffffc000c1947 */ /* 0x000ff2000383ffff */
.L_x_19:
[----:B01----:R-:W0:Y:S02]  /*1d10*/  LDC R0, c[0x0][0x28c] ;  /* 0x0000a300ff007b82 */ /* 0x003e240000000800 */
[----:B0-----:R-:W-:-:S13]  /*1d20*/  ISETP.GE.AND P1, PT, R0, 0x1, PT ;  /* 0x000000010000780c */ /* 0x001fda0003f26270 */
[----:B------:R-:W-:Y:S05]  /*1d30*/  @!P1 BRA `(.L_x_27) ;  /* 0x0000000000409947 */ /* 0x000fea0003800000 */
[----:B------:R-:W-:Y:S05]  /*1d40*/  @!P0 BRA `(.L_x_28) ;  /* 0x0000000000048947 */ /* 0x000fea0003800000 */
[----:B------:R-:W-:Y:S01]  /*1d50*/  BPT.TRAP 0x1 ;  /* 0x000000040000795c */ /* 0x000fe20000300000 */
.L_x_28:
[----:B------:R-:W0:Y:S01]  /*1d60*/  S2UR UR7, SR_CgaCtaId ;  /* 0x00000000000779c3 */ /* 0x000e220000008800 */
[----:B------:R-:W-:Y:S01]  /*1d70*/  UIADD3 UR6, UR44, UR41, URZ ;  /* 0x000000292c067290 */ /* 0x000fe2000fffe03f */
[----:B------:R-:W-:-:S03]  /*1d80*/  ISETP.GT.U32.AND P0, PT, R18, 0x1, PT ;  /* 0x000000011200780c */ /* 0x000fc60003f04070 */
[----:B------:R-:W-:-:S04]  /*1d90*/  UIMAD.WIDE.U32 UR4, UR6, 0x38e38e39, URZ ;  /* 0x38e38e39060478a5 */ /* 0x000fc8000f8e003f */
[----:B------:R-:W-:-:S03]  /*1da0*/  USHF.R.U32.HI UR4, URZ, 0x2, UR5 ;  /* 0x000000023f047899 */ /* 0x000fc60008011605 */
[----:B------:R-:W-:Y:S01]  /*1db0*/  UMOV UR5, 0x400 ;  /* 0x0000040000057882 */ /* 0x000fe20000000000 */
[----:B------:R-:W-:Y:S02]  /*1dc0*/  UIMAD UR6, UR4, -0x12, UR6 ;  /* 0xffffffee040678a4 */ /* 0x000fe4000f8e0206 */
[----:B0-----:R-:W-:-:S04]  /*1dd0*/  ULEA UR5, UR7, UR5, 0x18 ;  /* 0x0000000507057291 */ /* 0x001fc8000f8ec03f */
[----:B------:R-:W-:-:S04]  /*1de0*/  ULEA UR6, UR6, UR5, 0x3 ;  /* 0x0000000506067291 */ /* 0x000fc8000f8e183f */
[----:B------:R-:W-:-:S04]  /*1df0*/  UIADD3 UR6, UR6, 0x90, URZ ;  /* 0x0000009006067890 */ /* 0x000fc8000fffe03f */
[----:B------:R-:W-:-:S09]  /*1e00*/  UPRMT UR6, URZ, 0x654, UR6 ;  /* 0x000006543f067896 */ /* 0x000fd20008000006 */
[----:B------:R-:W-:Y:S01]  /*1e10*/  SYNCS.ARRIVE.TRANS64.RED.A1T0 RZ, [UR6], RZ ;  /* 0x000000ffffff79a7 */ /* 0x000fe20008100406 */
[----:B------:R-:W-:Y:S05]  /*1e20*/  @P0 BRA `(.L_x_27) ;  /* 0x0000000000040947 */ /* 0x000fea0003800000 */
[----:B------:R-:W-:Y:S01]  /*1e30*/  BPT.TRAP 0x1 ;  /* 0x000000040000795c */ /* 0x000fe20000300000 */
.L_x_27:
[----:B------:R-:W-:Y:S01]  /*1e40*/  IMAD.SHL.U32 R20, R46, 0x8, RZ ;  /* 0x000000082e147824 */ /* 0x000fe200078e00ff */
[----:B------:R-:W-:Y:S01]  /*1e50*/  UIADD3 UR41, UR43, UR41, URZ ;  /* 0x000000292b297290 */ /* 0x000fe2000fffe03f */
[----:B------:R-:W-:Y:S01]  /*1e60*/  IMAD R6, R45, 0xc0, RZ ;  /* 0x000000c02d067824 */ /* 0x000fe200078e02ff */
[----:B------:R-:W-:Y:S01]  /*1e70*/  ULDC UR7, c[0x0][0x288] ;  /* 0x0000a20000077ab9 */ /* 0x000fe20000000800 */
[----:B------:R-:W-:Y:S01]  /*1e80*/  ULDC UR10, c[0x0][0x284] ;  /* 0x0000a100000a7ab9 */ /* 0x000fe20000000800 */
[----:B------:R-:W-:Y:S01]  /*1e90*/  UISETP.GT.U32.AND UP0, UPT, UR41, 0x11, UPT ;  /* 0x000000112900788c */ /* 0x000fe2000bf04070 */
[----:B------:R-:W-:Y:S01]  /*1ea0*/  ISETP.GE.AND P0, PT, R20, UR7, PT ;  /* 0x0000000714007c0c */ /* 0x000fe2000bf06270 */
[----:B------:R-:W-:Y:S01]  /*1eb0*/  UISETP.GE.U32.AND UP1, UPT, UR43, 0x12, UPT ;  /* 0x000000122b00788c */ /* 0x000fe2000bf26070 */
[----:B------:R-:W-:Y:S01]  /*1ec0*/  SHF.R.S32.HI R21, RZ, 0x1f, R33 ;  /* 0x0000001fff157819 */ /* 0x000fe20000011421 */
[----:B------:R-:W-:Y:S01]  /*1ed0*/  UISETP.LT.U32.AND UP0, UPT, UR43, 0x12, UP0 ;  /* 0x000000122b00788c */ /* 0x000fe20008701070 */
[----:B------:R-:W-:Y:S01]  /*1ee0*/  ISETP.GE.OR P0, PT, R6, UR10, P0 ;  /* 0x0000000a06007c0c */ /* 0x000fe20008706670 */
[----:B------:R-:W-:Y:S01]  /*1ef0*/  UIMAD.WIDE.U32 UR4, UR41, 0x38e38e39, URZ ;  /* 0x38e38e39290478a5 */ /* 0x000fe2000f8e003f */
[----:B------:R-:W-:Y:S01]  /*1f00*/  LOP3.LUT R2, R20, 0x6, R41, 0xf8, !PT ;  /* 0x0000000614027812 */ /* 0x000fe200078ef829 */
[----:B------:R-:W-:Y:S01]  /*1f10*/  USEL UR6, URZ, 0x1, !UP0 ;  /* 0x000000013f067887 */ /* 0x000fe2000c000000 */
[----:B------:R-:W-:-:S02]  /*1f20*/  ULDC.64 UR8, c[0x0][0x5d0] ;  /* 0x0001740000087ab9 */ /* 0x000fc40000000a00 */
[----:B------:R-:W-:Y:S01]  /*1f30*/  SHF.R.S32.HI R3, RZ, 0x1f, R2 ;  /* 0x0000001fff037819 */ /* 0x000fe20000011402 */
[----:B------:R-:W-:Y:S01]  /*1f40*/  IMAD R0, R21, UR8, RZ ;  /* 0x0000000815007c24 */ /* 0x000fe2000f8e02ff */
[----:B------:R-:W-:Y:S02]  /*1f50*/  USHF.R.U32.HI UR4, URZ, 0x2, UR5 ;  /* 0x000000023f047899 */ /* 0x000fe40008011605 */
[----:B------:R-:W-:Y:S01]  /*1f60*/  ULOP3.LUT UR40, UR40, UR6, URZ, 0x3c, !UPT ;  /* 0x0000000628287292 */ /* 0x000fe2000f8e3c3f */
[C---:B------:R-:W-:Y:S01]  /*1f70*/  IMAD R7, R33.reuse, UR9, R0 ;  /* 0x0000000921077c24 */ /* 0x040fe2000f8e0200 */
[----:B------:R-:W-:Y:S01]  /*1f80*/  UIMAD UR41, UR4, -0x12, UR41 ;  /* 0xffffffee042978a4 */ /* 0x000fe2000f8e0229 */
[----:B------:R-:W-:Y:S01]  /*1f90*/  IMAD.WIDE.U32 R4, R33, UR8, R2 ;  /* 0x0000000821047c25 */ /* 0x000fe2000f8e0002 */
[----:B------:R-:W-:-:S03]  /*1fa0*/  @UP1 ULOP3.LUT UR40, UR40, 0x1, UR4, 0x78, !UPT ;  /* 0x0000000128281892 */ /* 0x000fc6000f8e7804 */
[----:B------:R-:W-:Y:S02]  /*1fb0*/  IMAD.IADD R5, R5, 0x1, R7 ;  /* 0x0000000105057824 */ /* 0x000fe400078e0207 */
[----:B------:R-:W-:Y:S01]  /*1fc0*/  IMAD.MOV.U32 R0, RZ, RZ, -0x1 ;  /* 0xffffffffff007424 */ /* 0x000fe200078e00ff */
[----:B------:R-:W-:Y:S06]  /*1fd0*/  @P0 BRA `(.L_x_29) ;  /* 0x0000000c00900947 */ /* 0x000fec0003800000 */
[----:B------:R-:W0:Y:S01]  /*1fe0*/  LDC.64 R12, c[0x0][0x5c8] ;  /* 0x00017200ff0c7b82 */ /* 0x000e220000000a00 */
[----:B-----5:R-:W-:Y:S01]  /*1ff0*/  FSETP.NEU.AND P0, PT, R34, RZ, PT ;  /* 0x000000ff2200720b */ /* 0x020fe20003f0d000 */
[----:B------:R-:W-:Y:S01]  /*2000*/  IMAD.WIDE R10, R45, 0xc0, R22 ;  /* 0x000000c02d0a7825 */ /* 0x000fe200078e0216 */
[----:B------:R-:W-:Y:S03]  /*2010*/  BSSY B0, `(.L_x_29) ;  /* 0x00000e0000007945 */ /* 0x000fe60003800000 */
[-C--:B0-----:R-:W-:Y:S02]  /*2020*/  IMAD R6, R11, R12.reuse, RZ ;  /* 0x0000000c0b067224 */ /* 0x081fe400078e02ff */
[----:B------:R-:W-:-:S04]  /*2030*/  IMAD.WIDE.U32 R52, R10, R12, R4 ;  /* 0x0000000c0a347225 */ /* 0x000fc800078e0004 */
[----:B------:R-:W-:-:S04]  /*2040*/  IMAD R5, R10, R13, R6 ;  /* 0x0000000d0a057224 */ /* 0x000fc800078e0206 */
[----:B------:R-:W-:Y:S01]  /*2050*/  IMAD.IADD R57, R53, 0x1, R5 ;  /* 0x0000000135397824 */ /* 0x000fe200078e0205 */
[----:B------:R-:W-:Y:S06]  /*2060*/  @!P0 BRA `(.L_x_30) ;  /* 0x0000000800948947 */ /* 0x000fec0003800000 */
[----:B------:R-:W0:Y:S01]  /*2070*/  LDC.64 R6, c[0x0][0x5b8] ;  /* 0x00016e00ff067b82 */ /* 0x000e220000000a00 */
[----:B------:R-:W-:Y:S01]  /*2080*/  SHF.R.S32.HI R9, RZ, 0x1f, R2 ;  /* 0x0000001fff097819 */ /* 0x000fe20000011402 */
[----:B------:R-:W-:Y:S01]  /*2090*/  IMAD R64, R45, -0xc0, R44 ;  /* 0xffffff402d407824 */ /* 0x000fe200078e022c */
[----:B------:R-:W-:Y:S01]  /*20a0*/  ULDC.64 UR4, c[0x0][0x5c0] ;  /* 0x0001700000047ab9 */ /* 0x000fe20000000a00 */
[----:B------:R-:W-:-:S03]  /*20b0*/  IMAD.IADD R62, R35, 0x1, -R20 ;  /* 0x00000001233e7824 */ /* 0x000fc600078e0a14 */
[----:B------:R-:W-:Y:S01]  /*20c0*/  ISETP.GT.AND P1, PT, R64, RZ, PT ;  /* 0x000000ff4000720c */ /* 0x000fe20003f24270 */
[----:B------:R-:W1:Y:S03]  /*20d0*/  LDC.64 R14, c[0x0][0x5b0] ;  /* 0x00016c00ff0e7b82 */ /* 0x000e660000000a00 */
[----:B------:R-:W-:-:S05]  /*20e0*/  ISETP.GT.AND P2, PT, R62, RZ, P1 ;  /* 0x000000ff3e00720c */ /* 0x000fca0000f44270 */
[----:B------:R-:W2:Y:S01]  /*20f0*/  LDC.64 R4, c[0x0][0x5a8] ;  /* 0x00016a00ff047b82 */ /* 0x000ea20000000a00 */
[----:B0-----:R-:W-:-:S04]  /*2100*/  IMAD R8, R21, R6, RZ ;  /* 0x0000000615087224 */ /* 0x001fc800078e02ff */
[----:B------:R-:W-:Y:S02]  /*2110*/  IMAD R61, R33, R7, R8 ;  /* 0x00000007213d7224 */ /* 0x000fe400078e0208 */
[----:B------:R-:W-:Y:S02]  /*2120*/  IMAD.MOV.U32 R8, RZ, RZ, R2 ;  /* 0x000000ffff087224 */ /* 0x000fe400078e0002 */
[----:B-1----:R-:W-:Y:S02]  /*2130*/  IMAD R7, R11, R14, RZ ;  /* 0x0000000e0b077224 */ /* 0x002fe400078e02ff */
[----:B------:R-:W-:-:S04]  /*2140*/  IMAD.WIDE.U32 R54, R33, R6, R8 ;  /* 0x0000000621367225 */ /* 0x000fc800078e0008 */
[----:B------:R-:W-:Y:S02]  /*2150*/  IMAD.IADD R47, R55, 0x1, R61 ;  /* 0x00000001372f7824 */ /* 0x000fe400078e023d */
[----:B------:R-:W-:Y:S02]  /*2160*/  IMAD.MOV.U32 R46, RZ, RZ, R54 ;  /* 0x000000ffff2e7224 */ /* 0x000fe400078e0036 */
[C---:B------:R-:W-:Y:S02]  /*2170*/  IMAD R63, R10.reuse, R15, R7 ;  /* 0x0000000f0a3f7224 */ /* 0x040fe400078e0207 */
[----:B------:R-:W-:-:S04]  /*2180*/  IMAD.WIDE.U32 R20, R10, R14, R46 ;  /* 0x0000000e0a147225 */ /* 0x000fc800078e002e */
[----:B------:R-:W-:Y:S01]  /*2190*/  IMAD.IADD R7, R21, 0x1, R63 ;  /* 0x0000000115077824 */ /* 0x000fe200078e023f */
[----:B--2---:R-:W-:-:S04]  /*21a0*/  LEA R48, P0, R20, R4, 0x1 ;  /* 0x0000000414307211 */ /* 0x004fc800078008ff */
[----:B------:R-:W-:-:S05]  /*21b0*/  LEA.HI.X R49, R20, R5, R7, 0x1, P0 ;  /* 0x0000000514317211 */ /* 0x000fca00000f0c07 */
[----:B------:R-:W2:Y:S01]  /*21c0*/  @P2 LDG.E.LTC128B.U16 R7, desc[UR38][R48.64] ;  /* 0x0000002630072981 */ /* 0x000ea2000c1e1520 */
[----:B------:R-:W-:Y:S01]  /*21d0*/  LEA R20, P0, R52, UR4, 0x1 ;  /* 0x0000000434147c11 */ /* 0x000fe2000f8008ff */
[----:B------:R-:W-:Y:S01]  /*21e0*/  IMAD.WIDE.U32 R50, R10, R14, R8 ;  /* 0x0000000e0a327225 */ /* 0x000fe200078e0008 */
[----:B------:R-:W-:Y:S01]  /*21f0*/  ISETP.GT.AND P1, PT, R62, 0x1, P1 ;  /* 0x000000013e00780c */ /* 0x000fe20000f24270 */
[----:B------:R-:W-:Y:S02]  /*2200*/  BSSY B1, `(.L_x_31) ;  /* 0x0000010000017945 */ /* 0x000fe40003800000 */
[----:B------:R-:W-:Y:S02]  /*2210*/  IMAD.IADD R51, R63, 0x1, R51 ;  /* 0x000000013f337824 */ /* 0x000fe400078e0233 */
[----:B------:R-:W-:-:S04]  /*2220*/  IMAD.WIDE.U32 R50, R33, R6, R50 ;  /* 0x0000000621327225 */ /* 0x000fc800078e0032 */
[----:B--2---:R-:W-:-:S04]  /*2230*/  IMAD.U32 R21, R7, 0x10000, RZ ;  /* 0x0001000007157824 */ /* 0x004fc800078e00ff */
[----:B------:R-:W-:-:S04]  /*2240*/  FMUL R21, R21, R34 ;  /* 0x0000002215157220 */ /* 0x000fc80000400000 */
[----:B------:R-:W-:Y:S01]  /*2250*/  FFMA R28, R28, R32, R21 ;  /* 0x000000201c1c7223 */ /* 0x000fe20000000015 */
[----:B------:R-:W-:Y:S02]  /*2260*/  LEA.HI.X R21, R52, UR5, R57, 0x1, P0 ;  /* 0x0000000534157c11 */ /* 0x000fe400080f0c39 */
[----:B------:R-:W-:Y:S02]  /*2270*/  LEA R48, P0, R50, R4, 0x1 ;  /* 0x0000000432307211 */ /* 0x000fe400078008ff */
[----:B------:R-:W-:Y:S01]  /*2280*/  F2FP.BF16.F32.PACK_AB R45, RZ, R28 ;  /* 0x0000001cff2d723e */ /* 0x000fe200000010ff */
[----:B------:R-:W-:Y:S01]  /*2290*/  IMAD.IADD R28, R61, 0x1, R51 ;  /* 0x000000013d1c7824 */ /* 0x000fe200078e0233 */
[----:B------:R-:W-:-:S03]  /*22a0*/  SHF.L.U64.HI R51, R14, 0x3, R15 ;  /* 0x000000030e337819 */ /* 0x000fc6000001020f */
[----:B------:R0:W-:Y:S01]  /*22b0*/  @P2 STG.E.U16 desc[UR38][R20.64], R45 ;  /* 0x0000002d14002986 */ /* 0x0001e2000c101526 */
[----:B------:R-:W-:Y:S01]  /*22c0*/  LEA.HI.X R49, R50, R5, R28, 0x1, P0 ;  /* 0x0000000532317211 */ /* 0x000fe200000f0c1c */
[----:B------:R-:W-:Y:S01]  /*22d0*/  IMAD.SHL.U32 R50, R14, 0x8, RZ ;  /* 0x000000080e327824 */ /* 0x000fe200078e00ff */
[----:B------:R-:W-:Y:S06]  /*22e0*/  @!P1 BRA `(.L_x_32) ;  /* 0x0000000000049947 */ /* 0x000fec0003800000 */
[----:B------:R1:W5:Y:S02]  /*22f0*/  LDG.E.LTC128B.U16 R7, desc[UR38][R48.64+0x2] ;  /* 0x0000022630077981 */ /* 0x000364000c1e1520 */
.L_x_32:
[----:B------:R-:W-:Y:S05]  /*2300*/  BSYNC B1 ;  /* 0x0000000000017941 */ /* 0x000fea0003800000 */
.L_x_31:
[----:B0----5:R-:W-:Y:S01]  /*2310*/  IMAD.U32 R45, R7, 0x10000, RZ ;  /* 0x00010000072d7824 */ /* 0x021fe200078e00ff */
[----:B------:R-:W-:Y:S01]  /*2320*/  ISETP.GT.AND P0, PT, R64, 0x8, PT ;  /* 0x000000084000780c */ /* 0x000fe20003f04270 */
[----:B------:R-:W-:Y:S01]  /*2330*/  IMAD.WIDE.U32 R52, R10, R14, R50 ;  /* 0x0000000e0a347225 */ /* 0x000fe200078e0032 */
[----:B------:R-:W-:Y:S03]  /*2340*/  BSSY B1, `(.L_x_33) ;  /* 0x000000d000017945 */ /* 0x000fe60003800000 */
[----:B------:R-:W-:Y:S01]  /*2350*/  FMUL R28, R45, R34 ;  /* 0x000000222d1c7220 */ /* 0x000fe20000400000 */
[----:B------:R-:W-:Y:S01]  /*2360*/  ISETP.GT.AND P2, PT, R62, RZ, P0 ;  /* 0x000000ff3e00720c */ /* 0x000fe20000744270 */
[----:B------:R-:W-:Y:S02]  /*2370*/  IMAD.IADD R57, R63, 0x1, R53 ;  /* 0x000000013f397824 */ /* 0x000fe400078e0235 */
[----:B------:R-:W-:Y:S01]  /*2380*/  FFMA R28, R29, R32, R28 ;  /* 0x000000201d1c7223 */ /* 0x000fe2000000001c */
[----:B------:R-:W-:-:S04]  /*2390*/  IADD3 R29, P3, R54, R52, RZ ;  /* 0x00000034361d7210 */ /* 0x000fc80007f7e0ff */
[----:B------:R-:W-:Y:S01]  /*23a0*/  F2FP.BF16.F32.PACK_AB R45, RZ, R28 ;  /* 0x0000001cff2d723e */ /* 0x000fe200000010ff */
[----:B-1----:R-:W-:Y:S01]  /*23b0*/  IMAD.X R48, R57, 0x1, R47, P3 ;  /* 0x0000000139307824 */ /* 0x002fe200018e062f */
[----:B------:R-:W-:-:S03]  /*23c0*/  LEA R28, P3, R29, R4, 0x1 ;  /* 0x000000041d1c7211 */ /* 0x000fc600078608ff */
[----:B------:R0:W-:Y:S01]  /*23d0*/  @P1 STG.E.U16 desc[UR38][R20.64+0x2], R45 ;  /* 0x0000022d14001986 */ /* 0x0001e2000c101526 */
[----:B------:R-:W-:Y:S01]  /*23e0*/  LEA.HI.X R29, R29, R5, R48, 0x1, P3 ;  /* 0x000000051d1d7211 */ /* 0x000fe200018f0c30 */
[----:B------:R-:W-:Y:S08]  /*23f0*/  @!P2 BRA `(.L_x_34) ;  /* 0x000000000004a947 */ /* 0x000ff00003800000 */
[----:B------:R1:W5:Y:S02]  /*2400*/  LDG.E.LTC128B.U16 R7, desc[UR38][R28.64] ;  /* 0x000000261c077981 */ /* 0x000364000c1e1520 */
.L_x_34:
[----:B------:R-:W-:Y:S05]  /*2410*/  BSYNC B1 ;  /* 0x0000000000017941 */ /* 0x000fea0003800000 */
.L_x_33:
[----:B-1---5:R-:W-:Y:S01]  /*2420*/  IMAD.U32 R29, R7, 0x10000, RZ ;  /* 0x00010000071d7824 */ /* 0x022fe200078e00ff */
[----:B------:R-:W-:Y:S01]  /*2430*/  IADD3 R28, P1, R2, R52, RZ ;  /* 0x00000034021c7210 */ /* 0x000fe20007f3e0ff */
[----:B------:R-:W-:Y:S01]  /*2440*/  BSSY B1, `(.L_x_35) ;  /* 0x000000f000017945 */ /* 0x000fe20003800000 */
[----:B------:R-:W-:Y:S01]  /*2450*/  ISETP.GT.AND P0, PT, R62, 0x1, P0 ;  /* 0x000000013e00780c */ /* 0x000fe20000704270 */
[----:B0-----:R-:W-:Y:S02]  /*2460*/  FMUL R45, R29, R34 ;  /* 0x000000221d2d7220 */ /* 0x001fe40000400000 */
[----:B------:R-:W-:Y:S01]  /*2470*/  IMAD.X R29, R9, 0x1, R57, P1 ;  /* 0x00000001091d7824 */ /* 0x000fe200008e0639 */
[----:B------:R-:W-:Y:S01]  /*2480*/  LEA R20, P1, R36, R20, 0x1 ;  /* 0x0000001424147211 */ /* 0x000fe200078208ff */
[----:B------:R-:W-:Y:S01]  /*2490*/  FFMA R45, R30, R32, R45 ;  /* 0x000000201e2d7223 */ /* 0x000fe2000000002d */
[----:B------:R-:W-:Y:S02]  /*24a0*/  IMAD.WIDE.U32 R28, R33, R6, R28 ;  /* 0x00000006211c7225 */ /* 0x000fe400078e001c */
[----:B------:R-:W-:-:S02]  /*24b0*/  LEA.HI.X R21, R36, R21, R39, 0x1, P1 ;  /* 0x0000001524157211 */ /* 0x000fc400008f0c27 */
[----:B------:R-:W-:Y:S01]  /*24c0*/  F2FP.BF16.F32.PACK_AB R45, RZ, R45 ;  /* 0x0000002dff2d723e */ /* 0x000fe200000010ff */
[----:B------:R-:W-:Y:S01]  /*24d0*/  IMAD.IADD R29, R61, 0x1, R29 ;  /* 0x000000013d1d7824 */ /* 0x000fe200078e021d */
[----:B------:R-:W-:-:S03]  /*24e0*/  LEA R48, P1, R28, R4, 0x1 ;  /* 0x000000041c307211 */ /* 0x000fc600078208ff */
[----:B------:R0:W-:Y:S01]  /*24f0*/  @P2 STG.E.U16 desc[UR38][R20.64], R45 ;  /* 0x0000002d14002986 */ /* 0x0001e2000c101526 */
[----:B------:R-:W-:Y:S01]  /*2500*/  LEA.HI.X R49, R28, R5, R29, 0x1, P1 ;  /* 0x000000051c317211 */ /* 0x000fe200008f0c1d */
[----:B------:R-:W-:Y:S08]  /*2510*/  @!P0 BRA `(.L_x_36) ;  /* 0x0000000000048947 */ /* 0x000ff00003800000 */
[----:B------:R1:W5:Y:S02]  /*2520*/  LDG.E.LTC128B.U16 R7, desc[UR38][R48.64+0x2] ;  /* 0x0000022630077981 */ /* 0x000364000c1e1520 */
.L_x_36:
[----:B------:R-:W-:Y:S05]  /*2530*/  BSYNC B1 ;  /* 0x0000000000017941 */ /* 0x000fea0003800000 */
.L_x_35:
[----:B------:R-:W-:Y:S01]  /*2540*/  IMAD.MOV.U32 R28, RZ, RZ, R52 ;  /* 0x000000ffff1c7224 */ /* 0x000fe200078e0034 */
[----:B------:R-:W-:Y:S01]  /*2550*/  ISETP.GT.AND P1, PT, R64, 0x80, PT ;  /* 0x000000804000780c */ /* 0x000fe20003f24270 */
[----:B------:R-:W-:Y:S02]  /*2560*/  IMAD.MOV.U32 R29, RZ, RZ, R57 ;  /* 0x000000ffff1d7224 */ /* 0x000fe400078e0039 */
[----:B0----5:R-:W-:Y:S01]  /*2570*/  IMAD.U32 R45, R7, 0x10000, RZ ;  /* 0x00010000072d7824 */ /* 0x021fe200078e00ff */
[----:B------:R-:W-:Y:S01]  /*2580*/  ISETP.GT.AND P2, PT, R62, RZ, P1 ;  /* 0x000000ff3e00720c */ /* 0x000fe20000f44270 */
[----:B------:R-:W-:-:S04]  /*2590*/  IMAD.WIDE.U32 R56, R14, 0x78, R28 ;  /* 0x000000780e387825 */ /* 0x000fc800078e001c */
[----:B------:R-:W-:Y:S01]  /*25a0*/  FMUL R28, R45, R34 ;  /* 0x000000222d1c7220 */ /* 0x000fe20000400000 */
[----:B------:R-:W-:Y:S01]  /*25b0*/  IMAD R53, R15, 0x78, RZ ;  /* 0x000000780f357824 */ /* 0x000fe200078e02ff */
[----:B------:R-:W-:Y:S02]  /*25c0*/  IADD3 R15, P3, R54, R56, RZ ;  /* 0x00000038360f7210 */ /* 0x000fe40007f7e0ff */
[----:B------:R-:W-:Y:S01]  /*25d0*/  FFMA R31, R31, R32, R28 ;  /* 0x000000201f1f7223 */ /* 0x000fe2000000001c */
[----:B------:R-:W-:-:S04]  /*25e0*/  IMAD.IADD R65, R57, 0x1, R53 ;  /* 0x0000000139417824 */ /* 0x000fc800078e0235 */
[----:B------:R-:W-:Y:S01]  /*25f0*/  F2FP.BF16.F32.PACK_AB R31, RZ, R31 ;  /* 0x0000001fff1f723e */ /* 0x000fe200000010ff */
[----:B------:R-:W-:Y:S01]  /*2600*/  IMAD.X R30, R65, 0x1, R47, P3 ;  /* 0x00000001411e7824 */ /* 0x000fe200018e062f */
[----:B------:R-:W-:-:S03]  /*2610*/  LEA R28, P3, R15, R4, 0x1 ;  /* 0x000000040f1c7211 */ /* 0x000fc600078608ff */
[----:B------:R0:W-:Y:S01]  /*2620*/  @P0 STG.E.U16 desc[UR38][R20.64+0x2], R31 ;  /* 0x0000021f14000986 */ /* 0x0001e2000c101526 */
[----:B------:R-:W-:Y:S02]  /*2630*/  LEA.HI.X R29, R15, R5, R30, 0x1, P3 ;  /* 0x000000050f1d7211 */ /* 0x000fe400018f0c1e */
[----:B------:R-:W-:-:S06]  /*2640*/  PRMT R15, R7, 0x7610, R15 ;  /* 0x00007610070f7816 */ /* 0x000fcc000000000f */
[----:B------:R2:W3:Y:S01]  /*2650*/  @P2 LDG.E.LTC128B.U16 R15, desc[UR38][R28.64] ;  /* 0x000000261c0f2981 */ /* 0x0004e2000c1e1520 */
[----:B------:R-:W-:Y:S01]  /*2660*/  IMAD.WIDE.U32 R58, R12, 0xf0, R20 ;  /* 0x000000f00c3a7825 */ /* 0x000fe200078e0014 */
[----:B------:R-:W-:Y:S03]  /*2670*/  BSSY B1, `(.L_x_37) ;  /* 0x0000017000017945 */ /* 0x000fe60003800000 */
[----:B0-----:R-:W-:-:S04]  /*2680*/  IMAD.WIDE.U32 R30, R14, 0x78, R50 ;  /* 0x000000780e1e7825 */ /* 0x001fc800078e0032 */
[----:B------:R-:W-:Y:S02]  /*2690*/  IMAD.IADD R53, R53, 0x1, R31 ;  /* 0x0000000135357824 */ /* 0x000fe400078e021f */
[----:B------:R-:W-:Y:S02]  /*26a0*/  IMAD.MOV.U32 R52, RZ, RZ, R30 ;  /* 0x000000ffff347224 */ /* 0x000fe400078e001e */
[----:B------:R-:W-:Y:S02]  /*26b0*/  IMAD R45, R13, 0xf0, RZ ;  /* 0x000000f00d2d7824 */ /* 0x000fe400078e02ff */
[----:B-1----:R-:W-:-:S04]  /*26c0*/  IMAD.WIDE.U32 R48, R10, R14, R52 ;  /* 0x0000000e0a307225 */ /* 0x002fc800078e0034 */
[----:B------:R-:W-:Y:S01]  /*26d0*/  IMAD.IADD R13, R59, 0x1, R45 ;  /* 0x000000013b0d7824 */ /* 0x000fe200078e022d */
[----:B------:R-:W-:-:S04]  /*26e0*/  IADD3 R48, P0, R2, R48, RZ ;  /* 0x0000003002307210 */ /* 0x000fc80007f1e0ff */
[----:B------:R-:W-:Y:S02]  /*26f0*/  IADD3.X R49, R9, R63, R49, P0, !PT ;  /* 0x0000003f09317210 */ /* 0x000fe400007fe431 */
[----:B------:R-:W-:Y:S01]  /*2700*/  ISETP.GT.AND P0, PT, R62, 0x1, P1 ;  /* 0x000000013e00780c */ /* 0x000fe20000f04270 */
[----:B--2---:R-:W-:-:S03]  /*2710*/  IMAD.WIDE.U32 R28, R33, R6, R48 ;  /* 0x00000006211c7225 */ /* 0x004fc600078e0030 */
[----:B------:R-:W-:Y:S01]  /*2720*/  LEA R48, P1, R28, R4, 0x1 ;  /* 0x000000041c307211 */ /* 0x000fe200078208ff */
[----:B---3--:R-:W-:-:S04]  /*2730*/  IMAD.U32 R7, R15, 0x10000, RZ ;  /* 0x000100000f077824 */ /* 0x008fc800078e00ff */
[----:B------:R-:W-:-:S04]  /*2740*/  FMUL R7, R7, R34 ;  /* 0x0000002207077220 */ /* 0x000fc80000400000 */
[----:B------:R-:W-:-:S05]  /*2750*/  FFMA R7, R24, R32, R7 ;  /* 0x0000002018077223 */ /* 0x000fca0000000007 */
[----:B------:R-:W-:Y:S01]  /*2760*/  F2FP.BF16.F32.PACK_AB R12, RZ, R7 ;  /* 0x00000007ff0c723e */ /* 0x000fe200000010ff */
[----:B------:R-:W-:-:S03]  /*2770*/  IMAD.IADD R7, R61, 0x1, R29 ;  /* 0x000000013d077824 */ /* 0x000fc600078e021d */
[----:B------:R-:W-:Y:S01]  /*2780*/  PRMT R24, R12, 0x7610, R24 ;  /* 0x000076100c187816 */ /* 0x000fe20000000018 */
[----:B------:R-:W-:Y:S01]  /*2790*/  @P2 IMAD.MOV.U32 R12, RZ, RZ, R58 ;  /* 0x000000ffff0c2224 */ /* 0x000fe200078e003a */
[----:B------:R-:W-:-:S04]  /*27a0*/  LEA.HI.X R49, R28, R5, R7, 0x1, P1 ;  /* 0x000000051c317211 */ /* 0x000fc800008f0c07 */
[----:B------:R0:W-:Y:S01]  /*27b0*/  @P2 STG.E.U16 desc[UR38][R12.64], R24 ;  /* 0x000000180c002986 */ /* 0x0001e2000c101526 */
[----:B------:R-:W-:Y:S05]  /*27c0*/  @!P0 BRA `(.L_x_38) ;  /* 0x0000000000048947 */ /* 0x000fea0003800000 */
[----:B------:R1:W5:Y:S02]  /*27d0*/  LDG.E.LTC128B.U16 R15, desc[UR38][R48.64+0x2] ;  /* 0x00000226300f7981 */ /* 0x000364000c1e1520 */
.L_x_38:
[----:B------:R-:W-:Y:S05]  /*27e0*/  BSYNC B1 ;  /* 0x0000000000017941 */ /* 0x000fea0003800000 */
.L_x_37:
[----:B-----5:R-:W-:Y:S01]  /*27f0*/  IMAD.U32 R3, R15, 0x10000, RZ ;  /* 0x000100000f037824 */ /* 0x020fe200078e00ff */
[----:B------:R-:W-:Y:S01]  /*2800*/  ISETP.GT.AND P1, PT, R64, 0x88, PT ;  /* 0x000000884000780c */ /* 0x000fe20003f24270 */
[----:B0-----:R-:W-:Y:S01]  /*2810*/  IMAD.IADD R13, R45, 0x1, R59 ;  /* 0x000000012d0d7824 */ /* 0x001fe200078e023b */
[----:B------:R-:W-:Y:S01]  /*2820*/  IADD3 R54, P3, P4, R54, R56, R50 ;  /* 0x0000003836367210 */ /* 0x000fe20007c7e032 */
[----:B------:R-:W-:Y:S01]  /*2830*/  FMUL R8, R3, R34 ;  /* 0x0000002203087220 */ /* 0x000fe20000400000 */
[----:B------:R-:W-:Y:S01]  /*2840*/  ISETP.GT.AND P2, PT, R62, RZ, P1 ;  /* 0x000000ff3e00720c */ /* 0x000fe20000f44270 */
[----:B------:R-:W-:Y:S01]  /*2850*/  @P0 IMAD.MOV.U32 R12, RZ, RZ, R58 ;  /* 0x000000ffff0c0224 */ /* 0x000fe200078e003a */
[----:B------:R-:W-:Y:S01]  /*2860*/  IADD3.X R46, R47, R65, R51, P3, P4 ;  /* 0x000000412f2e7210 */ /* 0x000fe20001fe8433 */
[----:B------:R-:W-:Y:S01]  /*2870*/  FFMA R8, R25, R32, R8 ;  /* 0x0000002019087223 */ /* 0x000fe20000000008 */
[----:B------:R-:W-:-:S04]  /*2880*/  LEA R24, P3, R54, R4, 0x1 ;  /* 0x0000000436187211 */ /* 0x000fc800078608ff */
[----:B------:R-:W-:Y:S02]  /*2890*/  F2FP.BF16.F32.PACK_AB R8, RZ, R8 ;  /* 0x00000008ff08723e */ /* 0x000fe400000010ff */
[----:B------:R-:W-:Y:S02]  /*28a0*/  LEA.HI.X R25, R54, R5, R46, 0x1, P3 ;  /* 0x0000000536197211 */ /* 0x000fe400018f0c2e */
[----:B------:R-:W-:Y:S02]  /*28b0*/  PRMT R11, R8, 0x7610, R11 ;  /* 0x00007610080b7816 */ /* 0x000fe4000000000b */
[----:B------:R-:W-:-:S03]  /*28c0*/  PRMT R8, R15, 0x7610, R8 ;  /* 0x000076100f087816 */ /* 0x000fc60000000008 */
[----:B------:R0:W-:Y:S04]  /*28d0*/  @P0 STG.E.U16 desc[UR38][R12.64+0x2], R11 ;  /* 0x0000020b0c000986 */ /* 0x0001e8000c101526 */
[----:B------:R-:W2:Y:S01]  /*28e0*/  @P2 LDG.E.LTC128B.U16 R8, desc[UR38][R24.64] ;  /* 0x0000002618082981 */ /* 0x000ea2000c1e1520 */
[----:B------:R-:W-:Y:S01]  /*28f0*/  IADD3 R30, P0, R50, R30, RZ ;  /* 0x0000001e321e7210 */ /* 0x000fe20007f1e0ff */
[----:B------:R-:W-:Y:S01]  /*2900*/  BSSY B1, `(.L_x_39) ;  /* 0x0000014000017945 */ /* 0x000fe20003800000 */
[----:B------:R-:W-:Y:S02]  /*2910*/  SHF.L.U64.HI R7, R37, 0x1, R38 ;  /* 0x0000000125077819 */ /* 0x000fe40000010226 */
[----:B------:R-:W-:Y:S01]  /*2920*/  ISETP.GT.AND P1, PT, R62, 0x1, P1 ;  /* 0x000000013e00780c */ /* 0x000fe20000f24270 */
[----:B------:R-:W-:-:S02]  /*2930*/  IMAD.X R31, R53, 0x1, R51, P0 ;  /* 0x00000001351f7824 */ /* 0x000fc400000e0633 */
[----:B------:R-:W-:Y:S01]  /*2940*/  IMAD.WIDE.U32 R14, R10, R14, R30 ;  /* 0x0000000e0a0e7225 */ /* 0x000fe200078e001e */
[----:B------:R-:W-:Y:S02]  /*2950*/  LEA R10, P0, R37, R20, 0x1 ;  /* 0x00000014250a7211 */ /* 0x000fe400078008ff */
[----:B------:R-:W-:-:S03]  /*2960*/  IADD3 R2, P3, R2, R14, RZ ;  /* 0x0000000e02027210 */ /* 0x000fc60007f7e0ff */
[----:B0-----:R-:W-:Y:S02]  /*2970*/  IMAD.X R11, R7, 0x1, R21, P0 ;  /* 0x00000001070b7824 */ /* 0x001fe400000e0615 */
[----:B--2---:R-:W-:-:S04]  /*2980*/  IMAD.U32 R3, R8, 0x10000, RZ ;  /* 0x0001000008037824 */ /* 0x004fc800078e00ff */
[----:B------:R-:W-:-:S04]  /*2990*/  FMUL R3, R3, R34 ;  /* 0x0000002203037220 */ /* 0x000fc80000400000 */
[----:B------:R-:W-:-:S05]  /*29a0*/  FFMA R3, R26, R32, R3 ;  /* 0x000000201a037223 */ /* 0x000fca0000000003 */
[----:B------:R-:W-:Y:S02]  /*29b0*/  F2FP.BF16.F32.PACK_AB R12, RZ, R3 ;  /* 0x00000003ff0c723e */ /* 0x000fe400000010ff */
[----:B------:R-:W-:-:S03]  /*29c0*/  IADD3.X R3, R9, R63, R15, P3, !PT ;  /* 0x0000003f09037210 */ /* 0x000fc60001ffe40f */
[----:B------:R0:W-:Y:S01]  /*29d0*/  @P2 STG.E.U16 desc[UR38][R10.64], R12 ;  /* 0x0000000c0a002986 */ /* 0x0001e2000c101526 */
[----:B------:R-:W-:-:S04]  /*29e0*/  IMAD.WIDE.U32 R6, R33, R6, R2 ;  /* 0x0000000621067225 */ /* 0x000fc800078e0002 */
[----:B------:R-:W-:Y:S01]  /*29f0*/  IMAD.IADD R2, R61, 0x1, R7 ;  /* 0x000000013d027824 */ /* 0x000fe200078e0207 */
[----:B------:R-:W-:-:S04]  /*2a00*/  LEA R4, P0, R6, R4, 0x1 ;  /* 0x0000000406047211 */ /* 0x000fc800078008ff */
[----:B------:R-:W-:Y:S01]  /*2a10*/  LEA.HI.X R5, R6, R5, R2, 0x1, P0 ;  /* 0x0000000506057211 */ /* 0x000fe200000f0c02 */
[----:B------:R-:W-:Y:S08]  /*2a20*/  @!P1 BRA `(.L_x_40) ;  /* 0x0000000000049947 */ /* 0x000ff00003800000 */
[----:B------:R2:W5:Y:S02]  /*2a30*/  LDG.E.LTC128B.U16 R8, desc[UR38][R4.64+0x2] ;  /* 0x0000022604087981 */ /* 0x000564000c1e1520 */
.L_x_40:
[----:B------:R-:W-:Y:S05]  /*2a40*/  BSYNC B1 ;  /* 0x0000000000017941 */ /* 0x000fea0003800000 */
.L_x_39:
[----:B------:R-:W-:Y:S05]  /*2a50*/  @!P1 BRA `(.L_x_41) ;  /* 0x0000000000ec9947 */ /* 0x000fea0003800000 */
[----:B-----5:R-:W-:-:S04]  /*2a60*/  IMAD.U32 R3, R8, 0x10000, RZ ;  /* 0x0001000008037824 */ /* 0x020fc800078e00ff */
[----:B------:R-:W-:-:S04]  /*2a70*/  FMUL R2, R3, R34 ;  /* 0x0000002203027220 */ /* 0x000fc80000400000 */
[----:B------:R-:W-:-:S05]  /*2a80*/  FFMA R2, R27, R32, R2 ;  /* 0x000000201b027223 */ /* 0x000fca0000000002 */
[----:B------:R-:W-:-:S05]  /*2a90*/  F2FP.BF16.F32.PACK_AB R2, RZ, R2 ;  /* 0x00000002ff02723e */ /* 0x000fca00000010ff */
[----:B------:R3:W-:Y:S01]  /*2aa0*/  STG.E.U16 desc[UR38][R10.64+0x2], R2 ;  /* 0x000002020a007986 */ /* 0x0007e2000c101526 */
[----:B------:R-:W-:Y:S05]  /*2ab0*/  BRA `(.L_x_41) ;  /* 0x0000000000d47947 */ /* 0x000fea0003800000 */
.L_x_30:
[----:B------:R-:W-:Y:S01]  /*2ac0*/  IMAD R5, R45, -0xc0, R44 ;  /* 0xffffff402d057824 */ /* 0x000fe200078e022c */
[----:B------:R-:W-:Y:S01]  /*2ad0*/  ULDC.64 UR4, c[0x0][0x5c0] ;  /* 0x0001700000047ab9 */ /* 0x000fe20000000a00 */
[----:B------:R-:W-:Y:S02]  /*2ae0*/  IMAD R46, R46, -0x8, R35 ;  /* 0xfffffff82e2e7824 */ /* 0x000fe400078e0223 */
[-C--:B------:R-:W-:Y:S01]  /*2af0*/  FMUL R28, R28, R32.reuse ;  /* 0x000000201c1c7220 */ /* 0x080fe20000400000 */
[----:B------:R-:W-:Y:S01]  /*2b00*/  LEA R2, P1, R52, UR4, 0x1 ;  /* 0x0000000434027c11 */ /* 0x000fe2000f8208ff */
[-C--:B------:R-:W-:Y:S01]  /*2b10*/  FMUL R29, R29, R32.reuse ;  /* 0x000000201d1d7220 */ /* 0x080fe20000400000 */
[C---:B------:R-:W-:Y:S01]  /*2b20*/  ISETP.GT.AND P3, PT, R5.reuse, RZ, PT ;  /* 0x000000ff0500720c */ /* 0x040fe20003f64270 */
[-C--:B------:R-:W-:Y:S01]  /*2b30*/  FMUL R30, R30, R32.reuse ;  /* 0x000000201e1e7220 */ /* 0x080fe20000400000 */
[----:B------:R-:W-:Y:S01]  /*2b40*/  ISETP.GT.AND P2, PT, R5, 0x8, PT ;  /* 0x000000080500780c */ /* 0x000fe20003f44270 */
[-C--:B------:R-:W-:Y:S01]  /*2b50*/  FMUL R31, R31, R32.reuse ;  /* 0x000000201f1f7220 */ /* 0x080fe20000400000 */
[----:B------:R-:W-:Y:S01]  /*2b60*/  ISETP.GT.AND P0, PT, R46, RZ, P3 ;  /* 0x000000ff2e00720c */ /* 0x000fe20001f04270 */
[-C--:B------:R-:W-:Y:S01]  /*2b70*/  FMUL R24, R24, R32.reuse ;  /* 0x0000002018187220 */ /* 0x080fe20000400000 */
[C---:B------:R-:W-:Y:S01]  /*2b80*/  ISETP.GT.AND P3, PT, R46.reuse, 0x1, P3 ;  /* 0x000000012e00780c */ /* 0x040fe20001f64270 */
[----:B------:R-:W-:Y:S01]  /*2b90*/  IMAD R13, R13, 0xf0, RZ ;  /* 0x000000f00d0d7824 */ /* 0x000fe200078e02ff */
[----:B------:R-:W-:Y:S01]  /*2ba0*/  ISETP.GT.AND P4, PT, R46, RZ, P2 ;  /* 0x000000ff2e00720c */ /* 0x000fe20001784270 */
[-C--:B------:R-:W-:Y:S01]  /*2bb0*/  FMUL R25, R25, R32.reuse ;  /* 0x0000002019197220 */ /* 0x080fe20000400000 */
[----:B------:R-:W-:Y:S01]  /*2bc0*/  LEA.HI.X R3, R52, UR5, R57, 0x1, P1 ;  /* 0x0000000534037c11 */ /* 0x000fe200088f0c39 */
[----:B------:R-:W-:Y:S01]  /*2bd0*/  FMUL R26, R26, R32 ;  /* 0x000000201a1a7220 */ /* 0x000fe20000400000 */
[----:B------:R-:W-:Y:S01]  /*2be0*/  F2FP.BF16.F32.PACK_AB R28, RZ, R28 ;  /* 0x0000001cff1c723e */ /* 0x000fe200000010ff */
[----:B------:R-:W-:Y:S01]  /*2bf0*/  FMUL R27, R27, R32 ;  /* 0x000000201b1b7220 */ /* 0x000fe20000400000 */
[----:B------:R-:W-:-:S02]  /*2c00*/  LEA R4, P5, R36, R2, 0x1 ;  /* 0x0000000224047211 */ /* 0x000fc400078a08ff */
[----:B------:R-:W-:Y:S01]  /*2c10*/  F2FP.BF16.F32.PACK_AB R29, RZ, R29 ;  /* 0x0000001dff1d723e */ /* 0x000fe200000010ff */
[----:B------:R-:W-:Y:S01]  /*2c20*/  @P0 STG.E.U16 desc[UR38][R2.64], R28 ;  /* 0x0000001c02000986 */ /* 0x000fe2000c101526 */
[C---:B------:R-:W-:Y:S02]  /*2c30*/  ISETP.GT.AND P1, PT, R5.reuse, 0x80, PT ;  /* 0x000000800500780c */ /* 0x040fe40003f24270 */
[----:B------:R-:W-:Y:S01]  /*2c40*/  ISETP.GT.AND P0, PT, R5, 0x88, PT ;  /* 0x000000880500780c */ /* 0x000fe20003f04270 */
[----:B------:R0:W-:Y:S01]  /*2c50*/  @P3 STG.E.U16 desc[UR38][R2.64+0x2], R29 ;  /* 0x0000021d02003986 */ /* 0x0001e2000c101526 */
[----:B------:R-:W-:Y:S02]  /*2c60*/  F2FP.BF16.F32.PACK_AB R30, RZ, R30 ;  /* 0x0000001eff1e723e */ /* 0x000fe400000010ff */
[----:B------:R-:W-:Y:S02]  /*2c70*/  LEA.HI.X R5, R36, R3, R39, 0x1, P5 ;  /* 0x0000000324057211 */ /* 0x000fe400028f0c27 */
[----:B------:R-:W-:-:S02]  /*2c80*/  SHF.L.U64.HI R7, R37, 0x1, R38 ;  /* 0x0000000125077819 */ /* 0x000fc40000010226 */
[----:B------:R-:W-:Y:S01]  /*2c90*/  LEA R8, P3, R37, R4, 0x1 ;  /* 0x0000000425087211 */ /* 0x000fe200078608ff */
[----:B------:R-:W-:Y:S01]  /*2ca0*/  @P4 STG.E.U16 desc[UR38][R4.64], R30 ;  /* 0x0000001e04004986 */ /* 0x000fe2000c101526 */
[C---:B------:R-:W-:Y:S02]  /*2cb0*/  ISETP.GT.AND P4, PT, R46.reuse, RZ, P1 ;  /* 0x000000ff2e00720c */ /* 0x040fe40000f84270 */
[C---:B------:R-:W-:Y:S01]  /*2cc0*/  ISETP.GT.AND P2, PT, R46.reuse, 0x1, P2 ;  /* 0x000000012e00780c */ /* 0x040fe20001744270 */
[--C-:B------:R-:W-:Y:S01]  /*2cd0*/  IMAD.X R9, R7, 0x1, R5.reuse, P3 ;  /* 0x0000000107097824 */ /* 0x100fe200018e0605 */
[----:B------:R-:W-:Y:S01]  /*2ce0*/  ISETP.GT.AND P5, PT, R46, RZ, P0 ;  /* 0x000000ff2e00720c */ /* 0x000fe200007a4270 */
[----:B------:R-:W-:Y:S01]  /*2cf0*/  IMAD.WIDE.U32 R6, R12, 0xf0, R4 ;  /* 0x000000f00c067825 */ /* 0x000fe200078e0004 */
[C---:B------:R-:W-:Y:S02]  /*2d00*/  ISETP.GT.AND P0, PT, R46.reuse, 0x1, P0 ;  /* 0x000000012e00780c */ /* 0x040fe40000704270 */
[----:B------:R-:W-:Y:S01]  /*2d10*/  ISETP.GT.AND P1, PT, R46, 0x1, P1 ;  /* 0x000000012e00780c */ /* 0x000fe20000f24270 */
[C-C-:B0-----:R-:W-:Y:S01]  /*2d20*/  IMAD.IADD R3, R13.reuse, 0x1, R7.reuse ;  /* 0x000000010d037824 */ /* 0x141fe200078e0207 */
[----:B------:R-:W-:Y:S01]  /*2d30*/  F2FP.BF16.F32.PACK_AB R31, RZ, R31 ;  /* 0x0000001fff1f723e */ /* 0x000fe200000010ff */
[----:B------:R-:W-:Y:S01]  /*2d40*/  IMAD.IADD R7, R13, 0x1, R7 ;  /* 0x000000010d077824 */ /* 0x000fe200078e0207 */
[----:B------:R-:W-:Y:S01]  /*2d50*/  F2FP.BF16.F32.PACK_AB R24, RZ, R24 ;  /* 0x00000018ff18723e */ /* 0x000fe200000010ff */
[----:B------:R-:W-:Y:S01]  /*2d60*/  @P4 IMAD.MOV.U32 R2, RZ, RZ, R6 ;  /* 0x000000ffff024224 */ /* 0x000fe200078e0006 */
[----:B------:R-:W-:Y:S01]  /*2d70*/  F2FP.BF16.F32.PACK_AB R25, RZ, R25 ;  /* 0x00000019ff19723e */ /* 0x000fe200000010ff */
[----:B------:R-:W-:Y:S01]  /*2d80*/  @P2 STG.E.U16 desc[UR38][R4.64+0x2], R31 ;  /* 0x0000021f04002986 */ /* 0x000fe2000c101526 */
[----:B------:R-:W-:-:S02]  /*2d90*/  F2FP.BF16.F32.PACK_AB R26, RZ, R26 ;  /* 0x0000001aff1a723e */ /* 0x000fc400000010ff */
[----:B------:R-:W-:Y:S01]  /*2da0*/  F2FP.BF16.F32.PACK_AB R27, RZ, R27 ;  /* 0x0000001bff1b723e */ /* 0x000fe200000010ff */
[----:B------:R0:W-:Y:S04]  /*2db0*/  @P4 STG.E.U16 desc[UR38][R2.64], R24 ;  /* 0x0000001802004986 */ /* 0x0001e8000c101526 */
[----:B------:R4:W-:Y:S04]  /*2dc0*/  @P1 STG.E.U16 desc[UR38][R6.64+0x2], R25 ;  /* 0x0000021906001986 */ /* 0x0009e8000c101526 */
[----:B------:R4:W-:Y:S01]  /*2dd0*/  @P5 STG.E.U16 desc[UR38][R8.64], R26 ;  /* 0x0000001a08005986 */ /* 0x0009e2000c101526 */
[----:B0-----:R-:W-:-:S02]  /*2de0*/  @P0 IMAD.MOV.U32 R2, RZ, RZ, R8 ;  /* 0x000000ffff020224 */ /* 0x001fc400078e0008 */
[----:B------:R-:W-:-:S05]  /*2df0*/  @P0 IMAD.MOV.U32 R3, RZ, RZ, R9 ;  /* 0x000000ffff030224 */ /* 0x000fca00078e0009 */
[----:B------:R4:W-:Y:S02]  /*2e00*/  @P0 STG.E.U16 desc[UR38][R2.64+0x2], R27 ;  /* 0x0000021b02000986 */ /* 0x0009e4000c101526 */
.L_x_41:
[----:B------:R-:W-:Y:S05]  /*2e10*/  BSYNC B0 ;  /* 0x0000000000007941 */ /* 0x000fea0003800000 */
.L_x_29:
[----:B------:R-:W-:Y:S01]  /*2e20*/  IADD3 R16, P0, R16, UR36, RZ ;  /* 0x0000002410107c10 */ /* 0x000fe2000ff1e0ff */
[----:B------:R-:W-:Y:S01]  /*2e30*/  ULDC.64 UR4, c[0x0][0x650] ;  /* 0x0001940000047ab9 */ /* 0x000fe20000000a00 */
[----:B---34-:R-:W-:Y:S01]  /*2e40*/  PRMT R2, RZ, 0x7610, R2 ;  /* 0x00007610ff027816 */ /* 0x018fe20000000002 */
[----:B------:R-:W-:Y:S01]  /*2e50*/  IMAD.MOV.U32 R46, RZ, RZ, -0x1 ;  /* 0xffffffffff2e7424 */ /* 0x000fe200078e00ff */
[----:B------:R-:W-:Y:S01]  /*2e60*/  IADD3.X R17, R17, UR42, RZ, P0, !PT ;  /* 0x0000002a11117c10 */ /* 0x000fe200087fe4ff */
[----:B------:R-:W-:Y:S01]  /*2e70*/  IMAD.MOV.U32 R33, RZ, RZ, -0x1 ;  /* 0xffffffffff217424 */ /* 0x000fe200078e00ff */
[----:B------:R-:W-:-:S04]  /*2e80*/  ISETP.GE.U32.AND P0, PT, R16, UR4, PT ;  /* 0x0000000410007c0c */ /* 0x000fc8000bf06070 */
[----:B------:R-:W-:-:S13]  /*2e90*/  ISETP.GE.U32.AND.EX P0, PT, R17, UR5, PT, P0 ;  /* 0x0000000511007c0c */ /* 0x000fda000bf06100 */
[----:B------:R-:W-:Y:S05]  /*2ea0*/  @P0 BRA `(.L_x_42) ;  /* 0x0000000400500947 */ /* 0x000fea0003800000 */
[----:B-----5:R-:W3:Y:S01]  /*2eb0*/  LDC.64 R8, c[0x0][0x628] ;  /* 0x00018a00ff087b82 */ /* 0x020ee20000000a00 */
[----:B------:R-:W4:Y:S01]  /*2ec0*/  S2R R14, SR_CTAID.X ;  /* 0x00000000000e7919 */ /* 0x000f220000002500 */
[----:B------:R-:W-:Y:S02]  /*2ed0*/  IMAD.MOV.U32 R6, RZ, RZ, R16 ;  /* 0x000000ffff067224 */ /* 0x000fe400078e0010 */
[----:B------:R-:W-:Y:S01]  /*2ee0*/  IMAD.MOV.U32 R7, RZ, RZ, R17 ;  /* 0x000000ffff077224 */ /* 0x000fe200078e0011 */
[----:B------:R-:W1:Y:S03]  /*2ef0*/  S2R R15, SR_CTAID.Y ;  /* 0x00000000000f7919 */ /* 0x000e660000002600 */
[----:B------:R-:W1:Y:S08]  /*2f00*/  LDC R0, c[0x0][0x630] ;  /* 0x00018c00ff007b82 */ /* 0x000e700000000800 */
[----:B0-----:R-:W0:Y:S01]  /*2f10*/  LDC.64 R12, c[0x0][0x620] ;  /* 0x00018800ff0c7b82 */ /* 0x001e220000000a00 */
[----:B---3--:R-:W-:-:S04]  /*2f20*/  ISETP.NE.U32.AND P0, PT, R8, RZ, PT ;  /* 0x000000ff0800720c */ /* 0x008fc80003f05070 */
[----:B------:R-:W-:-:S13]  /*2f30*/  ISETP.NE.AND.EX P0, PT, R9, RZ, PT, P0 ;  /* 0x000000ff0900720c */ /* 0x000fda0003f05300 */
[----:B01--4-:R-:W-:Y:S05]  /*2f40*/  @!P0 BRA `(.L_x_43) ;  /* 0x0000000000288947 */ /* 0x013fea0003800000 */
[----:B------:R-:W0:Y:S02]  /*2f50*/  LDC R3, c[0x0][0x634] ;  /* 0x00018d00ff037b82 */ /* 0x000e240000000800 */
[----:B0-----:R-:W-:-:S05]  /*2f60*/  IADD3 R7, P0, R16, R3, RZ ;  /* 0x0000000310077210 */ /* 0x001fca0007f1e0ff */
[----:B------:R-:W-:-:S04]  /*2f70*/  IMAD.X R11, RZ, RZ, R17, P0 ;  /* 0x000000ffff0b7224 */ /* 0x000fc800000e0611 */
[----:B------:R-:W-:-:S04]  /*2f80*/  IMAD.WIDE.U32 R2, R11, R8, RZ ;  /* 0x000000080b027225 */ /* 0x000fc800078e00ff */
[----:B--2---:R-:W-:-:S04]  /*2f90*/  IMAD.WIDE.U32 R4, P0, R7, R9, R2 ;  /* 0x0000000907047225 */ /* 0x004fc80007800002 */
[----:B------:R-:W-:-:S04]  /*2fa0*/  IMAD.WIDE.U32 R2, R7, R8, RZ ;  /* 0x0000000807027225 */ /* 0x000fc800078e00ff */
[----:B------:R-:W-:Y:S01]  /*2fb0*/  IMAD.X R7, RZ, RZ, RZ, P0 ;  /* 0x000000ffff077224 */ /* 0x000fe200000e06ff */
[----:B------:R-:W-:Y:S01]  /*2fc0*/  IADD3 RZ, P0, R3, R4, RZ ;  /* 0x0000000403ff7210 */ /* 0x000fe20007f1e0ff */
[----:B------:R-:W-:-:S04]  /*2fd0*/  IMAD.MOV.U32 R6, RZ, RZ, R5 ;  /* 0x000000ffff067224 */ /* 0x000fc800078e0005 */
[----:B------:R-:W-:-:S08]  /*2fe0*/  IMAD.WIDE.U32.X R6, R11, R9, R6, P0 ;  /* 0x000000090b067225 */ /* 0x000fd000000e0406 */
.L_x_43:
[----:B------:R-:W0:Y:S01]  /*2ff0*/  LDC.64 R28, c[0x0][0x640] ;  /* 0x00019000ff1c7b82 */ /* 0x000e220000000a00 */
[-CC-:B------:R-:W-:Y:S01]  /*3000*/  SHF.R.U64 R33, R6, R0.reuse, R7.reuse ;  /* 0x0000000006217219 */ /* 0x180fe20000001207 */
[----:B------:R-:W-:Y:S01]  /*3010*/  ULDC UR4, c[0x0][0x150] ;  /* 0x0000540000047ab9 */ /* 0x000fe20000000800 */
[----:B------:R-:W-:Y:S02]  /*3020*/  SHF.R.U32.HI R0, RZ, R0, R7 ;  /* 0x00000000ff007219 */ /* 0x000fe40000011607 */
[----:B--2---:R-:W-:Y:S02]  /*3030*/  IADD3 R5, P0, RZ, -R33, RZ ;  /* 0x80000021ff057210 */ /* 0x004fe40007f1e0ff */
[----:B------:R-:W-:Y:S01]  /*3040*/  I2FP.F32.U32 R6, R14 ;  /* 0x0000000e00067245 */ /* 0x000fe20000201000 */
[----:B------:R-:W1:Y:S02]  /*3050*/  LDC R4, c[0x0][0x618] ;  /* 0x00018600ff047b82 */ /* 0x000e640000000800 */
[----:B------:R-:W-:-:S02]  /*3060*/  IMAD.X R3, RZ, RZ, ~R0, P0 ;  /* 0x000000ffff037224 */ /* 0x000fc400000e0e00 */
[----:B------:R-:W-:Y:S01]  /*3070*/  FMUL R6, R6, UR4 ;  /* 0x0000000406067c20 */ /* 0x000fe20008400000 */
[----:B------:R-:W-:Y:S01]  /*3080*/  ULDC UR4, c[0x0][0x154] ;  /* 0x0000550000047ab9 */ /* 0x000fe20000000800 */
[-C--:B------:R-:W-:Y:S02]  /*3090*/  IMAD R0, R3, R12.reuse, RZ ;  /* 0x0000000c03007224 */ /* 0x080fe400078e02ff */
[----:B------:R-:W2:Y:S01]  /*30a0*/  LDC R24, c[0x0][0x608] ;  /* 0x00018200ff187b82 */ /* 0x000ea20000000800 */
[C---:B------:R-:W-:Y:S01]  /*30b0*/  IMAD.WIDE.U32 R2, R5.reuse, R12, R16 ;  /* 0x0000000c05027225 */ /* 0x040fe200078e0010 */
[----:B------:R-:W3:Y:S03]  /*30c0*/  F2I.U32.TRUNC.NTZ R6, R6 ;  /* 0x0000000600067305 */ /* 0x000ee6000020f000 */
[----:B------:R-:W-:Y:S01]  /*30d0*/  IMAD R5, R5, R13, R0 ;  /* 0x0000000d05057224 */ /* 0x000fe200078e0200 */
[----:B------:R-:W-:-:S02]  /*30e0*/  I2FP.F32.U32 R0, R15 ;  /* 0x0000000f00007245 */ /* 0x000fc40000201000 */
[----:B------:R-:W4:Y:S01]  /*30f0*/  LDC R26, c[0x0][0x658] ;  /* 0x00019600ff1a7b82 */ /* 0x000f220000000800 */
[----:B------:R-:W-:Y:S01]  /*3100*/  IMAD.IADD R3, R3, 0x1, R5 ;  /* 0x0000000103037824 */ /* 0x000fe200078e0205 */
[----:B0-----:R-:W-:Y:S01]  /*3110*/  ISETP.NE.U32.AND P0, PT, R28, RZ, PT ;  /* 0x000000ff1c00720c */ /* 0x001fe20003f05070 */
[----:B------:R-:W-:-:S03]  /*3120*/  FMUL R0, R0, UR4 ;  /* 0x0000000400007c20 */ /* 0x000fc60008400000 */
[----:B------:R-:W-:Y:S01]  /*3130*/  ISETP.NE.AND.EX P0, PT, R29, RZ, PT, P0 ;  /* 0x000000ff1d00720c */ /* 0x000fe20003f05300 */
[----:B------:R0:W0:Y:S01]  /*3140*/  F2I.U32.TRUNC.NTZ R12, R0 ;  /* 0x00000000000c7305 */ /* 0x000022000020f000 */
[----:B------:R-:W5:Y:S01]  /*3150*/  LDC R7, c[0x0][0x144] ;  /* 0x00005100ff077b82 */ /* 0x000f620000000800 */
[-CC-:B-1----:R-:W-:Y:S01]  /*3160*/  SHF.R.U64 R8, R2, R4.reuse, R3.reuse ;  /* 0x0000000402087219 */ /* 0x182fe20000001203 */
[----:B---3--:R-:W-:Y:S01]  /*3170*/  IMAD.MOV R6, RZ, RZ, -R6 ;  /* 0x000000ffff067224 */ /* 0x008fe200078e0a06 */
[----:B------:R-:W-:-:S05]  /*3180*/  SHF.R.U32.HI R3, RZ, R4, R3 ;  /* 0x00000004ff037219 */ /* 0x000fca0000011603 */
[----:B------:R-:W1:Y:S01]  /*3190*/  LDC R20, c[0x0][0x148] ;  /* 0x00005200ff147b82 */ /* 0x000e620000000800 */
[-CC-:B--2---:R-:W-:Y:S02]  /*31a0*/  SHF.R.U64 R10, R8, R24.reuse, R3.reuse ;  /* 0x00000018080a7219 */ /* 0x184fe40000001203 */
[----:B------:R-:W-:-:S05]  /*31b0*/  SHF.R.U32.HI R3, RZ, R24, R3 ;  /* 0x00000018ff037219 */ /* 0x000fca0000011603 */
[----:B------:R-:W2:Y:S01]  /*31c0*/  LDC R13, c[0x0][0x600] ;  /* 0x00018000ff0d7b82 */ /* 0x000ea20000000800 */
[-CC-:B----4-:R-:W-:Y:S02]  /*31d0*/  SHF.R.U64 R11, R10, R26.reuse, R3.reuse ;  /* 0x0000001a0a0b7219 */ /* 0x190fe40000001203 */
[----:B------:R-:W-:-:S03]  /*31e0*/  SHF.R.U32.HI R3, RZ, R26, R3 ;  /* 0x0000001aff037219 */ /* 0x000fc60000011603 */
[----:B------:R-:W-:Y:S02]  /*31f0*/  IMAD.MOV.U32 R2, RZ, RZ, R11 ;  /* 0x000000ffff027224 */ /* 0x000fe400078e000b */
[----:B------:R-:W3:Y:S01]  /*3200*/  LDC R25, c[0x0][0x648] ;  /* 0x00019200ff197b82 */ /* 0x000ee20000000800 */
[----:B-----5:R-:W-:-:S07]  /*3210*/  IMAD R21, R7, R6, R14 ;  /* 0x0000000607157224 */ /* 0x020fce00078e020e */
[----:B------:R-:W4:Y:S08]  /*3220*/  LDC R27, c[0x0][0x638] ;  /* 0x00018e00ff1b7b82 */ /* 0x000f300000000800 */
[----:B------:R-:W0:Y:S01]  /*3230*/  LDC R30, c[0x0][0x610] ;  /* 0x00018400ff1e7b82 */ /* 0x000e220000000800 */
[----:B-1----:R-:W-:Y:S05]  /*3240*/  @!P0 BRA `(.L_x_44) ;  /* 0x0000000000288947 */ /* 0x002fea0003800000 */
[----:B0-----:R-:W0:Y:S02]  /*3250*/  LDC R0, c[0x0][0x64c] ;  /* 0x00019300ff007b82 */ /* 0x001e240000000800 */
        /* <DEDUP_REMOVED lines=9> */
.L_x_44:
[----:B------:R-:W-:Y:S01]  /*32f0*/  ISETP.NE.AND P0, PT, R19, 0x1, PT ;  /* 0x000000011300780c */ /* 0x000fe20003f05270 */
[----:B--2---:R-:W-:Y:S01]  /*3300*/  VIADD R5, R13, 0xffffffff ;  /* 0xffffffff0d057836 */ /* 0x004fe20000000000 */
[----:B0--3--:R-:W-:Y:S01]  /*3310*/  SHF.R.U64 R0, R2, R25, R3 ;  /* 0x0000001902007219 */ /* 0x009fe20000001203 */
[----:B------:R-:W-:Y:S01]  /*3320*/  IMAD.MOV R12, RZ, RZ, -R12 ;  /* 0x000000ffff0c7224 */ /* 0x000fe200078e0a0c */
[----:B------:R-:W-:Y:S01]  /*3330*/  LOP3.LUT R3, R10, R43, RZ, 0xc0, !PT ;  /* 0x0000002b0a037212 */ /* 0x000fe200078ec0ff */
[----:B------:R-:W-:Y:S02]  /*3340*/  IMAD.MOV.U32 R4, RZ, RZ, 0x1 ;  /* 0x00000001ff047424 */ /* 0x000fe400078e00ff */
[----:B------:R-:W-:Y:S02]  /*3350*/  IMAD.MOV R2, RZ, RZ, -R0 ;  /* 0x000000ffff027224 */ /* 0x000fe400078e0a00 */
[----:B------:R-:W-:Y:S01]  /*3360*/  IMAD R0, R40, R0, R3 ;  /* 0x0000000028007224 */ /* 0x000fe200078e0203 */
[----:B------:R-:W-:Y:S01]  /*3370*/  LOP3.LUT R3, R8, R5, RZ, 0xc0, !PT ;  /* 0x0000000508037212 */ /* 0x000fe200078ec0ff */
[----:B----4-:R-:W-:-:S02]  /*3380*/  IMAD R2, R2, R27, R11 ;  /* 0x0000001b02027224 */ /* 0x010fc400078e020b */
[----:B------:R-:W-:Y:S02]  /*3390*/  @P0 IMAD R21, R20, R12, R15 ;  /* 0x0000000c14150224 */ /* 0x000fe400078e020f */
[----:B------:R-:W-:Y:S01]  /*33a0*/  IMAD R3, R2, R13, R3 ;  /* 0x0000000d02037224 */ /* 0x000fe200078e0203 */
[----:B------:R-:W-:Y:S01]  /*33b0*/  PRMT R2, R4, 0x7610, R2 ;  /* 0x0000761004027816 */ /* 0x000fe20000000002 */
[----:B------:R-:W-:-:S05]  /*33c0*/  IMAD R0, R0, R30, R21 ;  /* 0x0000001e00007224 */ /* 0x000fca00078e0215 */
[----:B------:R-:W-:Y:S02]  /*33d0*/  SEL R46, R3, R0, !P0 ;  /* 0x00000000032e7207 */ /* 0x000fe40004000000 */
[----:B------:R-:W-:-:S07]  /*33e0*/  SEL R0, R0, R3, !P0 ;  /* 0x0000000300007207 */ /* 0x000fce0004000000 */
.L_x_42:
[----:B------:R-:W-:Y:S01]  /*33f0*/  LOP3.LUT P0, RZ, R2, 0xff, RZ, 0xc0, !PT ;  /* 0x000000ff02ff7812 */ /* 0x000fe2000780c0ff */
[----:B------:R-:W-:-:S12]  /*3400*/  IMAD.MOV.U32 R45, RZ, RZ, R0 ;  /* 0x000000ffff2d7224 */ /* 0x000fd800078e0000 */
[----:B------:R-:W-:Y:S05]  /*3410*/  @P0 BRA `(.L_x_45) ;  /* 0xffffffdc00e40947 */ /* 0x000fea000383ffff */
[----:B------:R-:W-:Y:S05]  /*3420*/  EXIT ;  /* 0x000000000000794d */ /* 0x000fea0003800000 */
.L_x_4:
        /* <DEDUP_REMOVED lines=26> */
.L_x_47:
        /* <DEDUP_REMOVED lines=14> */
[----:B------:R-:W-:Y:S02]  /*36b0*/  IMAD R5, R7, R23, R10 ;  /* 0x0000001707057224 */ /* 0x000fe400078e020a */
[----:B------:R-:W-:Y:S02]  /*36c0*/  IMAD.MOV.U32 R10, RZ, RZ, 0x1 ;  /* 0x00000001ff0a7424 */ /* 0x000fe400078e00ff */
[----:B------:R-:W-:Y:S01]  /*36d0*/  IMAD.IADD R5, R9, 0x1, R5 ;  /* 0x0000000109057824 */ /* 0x000fe200078e0205 */
[----:B------:R-:W4:Y:S04]  /*36e0*/  LDC R20, c[0x0][0x608] ;  /* 0x00018200ff147b82 */ /* 0x000f280000000800 */
[----:B0-----:R-:W-:-:S02]  /*36f0*/  SHF.R.U64 R12, R8, R24, R5 ;  /* 0x00000018080c7219 */ /* 0x001fc40000001205 */
        /* <DEDUP_REMOVED lines=8> */
[----:B--2---:R-:W-:Y:S01]  /*3780*/  IMAD R24, R13, R7, R4 ;  /* 0x000000070d187224 */ /* 0x004fe200078e0204 */
[----:B------:R2:W3:Y:S06]  /*3790*/  F2I.U32.TRUNC.NTZ R21, R8 ;  /* 0x0000000800157305 */ /* 0x0004ec000020f000 */
[----:B------:R-:W1:Y:S01]  /*37a0*/  LDC R22, c[0x0][0x600] ;  /* 0x00018000ff167b82 */ /* 0x000e620000000800 */
[-CC-:B----4-:R-:W-:Y:S02]  /*37b0*/  SHF.R.U64 R15, R12, R20.reuse, R5.reuse ;  /* 0x000000140c0f7219 */ /* 0x190fe40000001205 */
[----:B------:R-:W-:Y:S01]  /*37c0*/  SHF.R.U32.HI R4, RZ, R20, R5 ;  /* 0x00000014ff047219 */ /* 0x000fe20000011605 */
[----:B------:R-:W-:-:S04]  /*37d0*/  IMAD.MOV.U32 R20, RZ, RZ, -0x1 ;  /* 0xffffffffff147424 */ /* 0x000fc800078e00ff */
[----:B------:R-:W4:Y:S01]  /*37e0*/  LDC R28, c[0x0][0x648] ;  /* 0x00019200ff1c7b82 */ /* 0x000f220000000800 */
[-C--:B0-----:R-:W-:Y:S02]  /*37f0*/  SHF.L.U32 R7, R20, R25.reuse, RZ ;  /* 0x0000001914077219 */ /* 0x081fe400000006ff */
[-CC-:B------:R-:W-:Y:S02]  /*3800*/  SHF.R.U64 R20, R15, R25.reuse, R4.reuse ;  /* 0x000000190f147219 */ /* 0x180fe40000001204 */
[-C--:B------:R-:W-:Y:S02]  /*3810*/  SHF.R.U32.HI R5, RZ, R25.reuse, R4 ;  /* 0x00000019ff057219 */ /* 0x080fe40000011604 */
[----:B------:R-:W-:Y:S01]  /*3820*/  SHF.L.U32 R25, R10, R25, RZ ;  /* 0x000000190a197219 */ /* 0x000fe200000006ff */
[----:B------:R-:W0:Y:S01]  /*3830*/  LDC R29, c[0x0][0x638] ;  /* 0x00018e00ff1d7b82 */ /* 0x000e220000000800 */
[----:B------:R-:W-:Y:S01]  /*3840*/  LOP3.LUT R30, RZ, R7, RZ, 0x33, !PT ;  /* 0x00000007ff1e7212 */ /* 0x000fe200078e33ff */
[----:B------:R-:W-:-:S06]  /*3850*/  IMAD.MOV.U32 R4, RZ, RZ, R20 ;  /* 0x000000ffff047224 */ /* 0x000fcc00078e0014 */
[----:B------:R-:W0:Y:S01]  /*3860*/  LDC R31, c[0x0][0x610] ;  /* 0x00018400ff1f7b82 */ /* 0x000e220000000800 */
[----:B--23--:R-:W-:Y:S05]  /*3870*/  @!P0 BRA `(.L_x_48) ;  /* 0x0000000000288947 */ /* 0x00cfea0003800000 */
[----:B------:R-:W2:Y:S02]  /*3880*/  LDC R7, c[0x0][0x64c] ;  /* 0x00019300ff077b82 */ /* 0x000ea40000000800 */
[----:B--2---:R-:W-:-:S05]  /*3890*/  IADD3 R7, P0, R20, R7, RZ ;  /* 0x0000000714077210 */ /* 0x004fca0007f1e0ff */
        /* <DEDUP_REMOVED lines=8> */
.L_x_48:
[----:B------:R-:W-:Y:S01]  /*3920*/  ISETP.NE.AND P0, PT, R19, 0x1, PT ;  /* 0x000000011300780c */ /* 0x000fe20003f05270 */
[----:B-1----:R-:W-:Y:S01]  /*3930*/  VIADD R9, R22, 0xffffffff ;  /* 0xffffffff16097836 */ /* 0x002fe20000000000 */
[----:B----4-:R-:W-:Y:S01]  /*3940*/  SHF.R.U64 R5, R4, R28, R5 ;  /* 0x0000001c04057219 */ /* 0x010fe20000001205 */
[----:B------:R-:W-:Y:S01]  /*3950*/  IMAD.MOV R21, RZ, RZ, -R21 ;  /* 0x000000ffff157224 */ /* 0x000fe200078e0a15 */
[----:B------:R-:W-:Y:S01]  /*3960*/  LOP3.LUT R4, R15, R30, RZ, 0xc0, !PT ;  /* 0x0000001e0f047212 */ /* 0x000fe200078ec0ff */
[----:B------:R-:W-:Y:S02]  /*3970*/  IMAD.MOV.U32 R8, RZ, RZ, 0x1 ;  /* 0x00000001ff087424 */ /* 0x000fe400078e00ff */
[----:B------:R-:W-:Y:S02]  /*3980*/  IMAD.MOV R7, RZ, RZ, -R5 ;  /* 0x000000ffff077224 */ /* 0x000fe400078e0a05 */
[----:B------:R-:W-:Y:S01]  /*3990*/  IMAD R13, R25, R5, R4 ;  /* 0x00000005190d7224 */ /* 0x000fe200078e0204 */
[----:B------:R-:W-:Y:S01]  /*39a0*/  LOP3.LUT R5, R12, R9, RZ, 0xc0, !PT ;  /* 0x000000090c057212 */ /* 0x000fe200078ec0ff */
[----:B0-----:R-:W-:-:S02]  /*39b0*/  IMAD R4, R7, R29, R20 ;  /* 0x0000001d07047224 */ /* 0x001fc400078e0214 */
[----:B------:R-:W-:Y:S02]  /*39c0*/  @P0 IMAD R24, R23, R21, R6 ;  /* 0x0000001517180224 */ /* 0x000fe400078e0206 */
[----:B------:R-:W-:Y:S02]  /*39d0*/  IMAD R4, R4, R22, R5 ;  /* 0x0000001604047224 */ /* 0x000fe400078e0205 */
[----:B------:R-:W-:Y:S02]  /*39e0*/  IMAD R13, R13, R31, R24 ;  /* 0x0000001f0d0d7224 */ /* 0x000fe400078e0218 */
[----:B------:R-:W-:-:S03]  /*39f0*/  IMAD.MOV.U32 R7, RZ, RZ, R14 ;  /* 0x000000ffff077224 */ /* 0x000fc600078e000e */
[----:B------:R-:W-:Y:S02]  /*3a00*/  SEL R20, R4, R13, !P0 ;  /* 0x0000000d04147207 */ /* 0x000fe40004000000 */
[----:B------:R-:W-:-:S07]  /*3a10*/  SEL R13, R13, R4, !P0 ;  /* 0x000000040d0d7207 */ /* 0x000fce0004000000 */
.L_x_46:
[----:B------:R-:W-:-:S08]  /*3a20*/  NOP ;  /* 0x0000000000007918 */ /* 0x000fd00000000000 */
[----:B------:R-:W0:-:S00]  /*3a30*/  USETMAXREG.DEALLOC.CTAPOOL 0x28 ;  /* 0x00000028000079c8 */ /* 0x000e0000080e0500 */
[----:B0-----:R-:W-:-:S13]  /*3a40*/  ISETP.NE.AND P0, PT, R0, RZ, PT ;  /* 0x000000ff0000720c */ /* 0x001fda0003f05270 */
[----:B------:R-:W-:Y:S05]  /*3a50*/  @P0 EXIT ;  /* 0x000000000000094d */ /* 0x000fea0003800000 */
[----:B------:R-:W-:Y:S01]  /*3a60*/  LOP3.LUT P0, RZ, R8, 0xff, RZ, 0xc0, !PT ;  /* 0x000000ff08ff7812 */ /* 0x000fe2000780c0ff */
[----:B------:R-:W-:Y:S02]  /*3a70*/  IMAD.MOV.U32 R0, RZ, RZ, 0x1 ;  /* 0x00000001ff007424 */ /* 0x000fe400078e00ff */
[----:B------:R-:W-:-:S10]  /*3a80*/  IMAD.MOV.U32 R11, RZ, RZ, RZ ;  /* 0x000000ffff0b7224 */ /* 0x000fd400078e00ff */
[----:B------:R-:W-:Y:S05]  /*3a90*/  @!P0 BRA `(.L_x_49) ;  /* 0x0000000c00248947 */ /* 0x000fea0003800000 */
[----:B------:R-:W0:Y:S01]  /*3aa0*/  LDC R0, c[0x0][0x28c] ;  /* 0x0000a300ff007b82 */ /* 0x000e220000000800 */
[----:B------:R-:W-:Y:S01]  /*3ab0*/  LOP3.LUT P0, RZ, R2, 0x1f, RZ, 0xc0, !PT ;  /* 0x0000001f02ff7812 */ /* 0x000fe2000780c0ff */
[----:B------:R-:W-:Y:S01]  /*3ac0*/  ULDC UR5, c[0x0][0x658] ;  /* 0x0001960000057ab9 */ /* 0x000fe20000000800 */
[----:B------:R-:W-:Y:S01]  /*3ad0*/  UMOV UR6, 0xffffffff ;  /* 0xffffffff00067882 */ /* 0x000fe20000000000 */
[----:B------:R-:W-:Y:S01]  /*3ae0*/  BSSY B0, `(.L_x_49) ;  /* 0x00000c4000007945 */ /* 0x000fe20003800000 */
[----:B------:R-:W-:Y:S01]  /*3af0*/  USHF.L.U32 UR6, UR6, UR5, URZ ;  /* 0x0000000506067299 */ /* 0x000fe2000800063f */
[C---:B------:R-:W-:Y:S01]  /*3b00*/  ISETP.NE.AND P2, PT, R3.reuse, RZ, PT ;  /* 0x000000ff0300720c */ /* 0x040fe20003f45270 */
[----:B------:R-:W-:Y:S01]  /*3b10*/  IMAD.MOV.U32 R12, RZ, RZ, 0x1 ;  /* 0x00000001ff0c7424 */ /* 0x000fe200078e00ff */
[----:B------:R-:W-:Y:S01]  /*3b20*/  ISETP.NE.OR P0, PT, R3, RZ, !P0 ;  /* 0x000000ff0300720c */ /* 0x000fe20004705670 */
[----:B------:R-:W-:Y:S01]  /*3b30*/  IMAD.MOV.U32 R11, RZ, RZ, RZ ;  /* 0x000000ffff0b7224 */ /* 0x000fe200078e00ff */
[----:B------:R-:W-:Y:S01]  /*3b40*/  LOP3.LUT R10, R18, 0x2, RZ, 0xfc, !PT ;  /* 0x00000002120a7812 */ /* 0x000fe200078efcff */
[----:B------:R-:W-:Y:S01]  /*3b50*/  ULDC UR4, c[0x0][0x600] ;  /* 0x0001800000047ab9 */ /* 0x000fe20000000800 */
[----:B------:R-:W-:Y:S01]  /*3b60*/  UMOV UR7, 0x1 ;  /* 0x0000000100077882 */ /* 0x000fe20000000000 */
[----:B------:R-:W-:-:S02]  /*3b70*/  UIADD3 UR15, UR4, -0x1, URZ ;  /* 0xffffffff040f7890 */ /* 0x000fc4000fffe03f */
[----:B------:R-:W-:Y:S02]  /*3b80*/  USHF.L.U32 UR17, UR7, UR5, URZ ;  /* 0x0000000507117299 */ /* 0x000fe4000800063f */
[----:B------:R-:W-:Y:S01]  /*3b90*/  ULOP3.LUT UR16, URZ, UR6, URZ, 0x33, !UPT ;  /* 0x000000063f107292 */ /* 0x000fe2000f8e333f */
[----:B------:R-:W-:Y:S01]  /*3ba0*/  ULDC.64 UR20, c[0x0][0x198] ;  /* 0x0000660000147ab9 */ /* 0x000fe20000000a00 */
[----:B0-----:R-:W-:-:S05]  /*3bb0*/  VIADD R0, R0, 0x1f ;  /* 0x0000001f00007836 */ /* 0x001fca0000000000 */
[----:B------:R-:W-:-:S04]  /*3bc0*/  SHF.R.S32.HI R5, RZ, 0x1f, R0 ;  /* 0x0000001fff057819 */ /* 0x000fc80000011400 */
[----:B------:R-:W-:Y:S01]  /*3bd0*/  LEA.HI R5, R5, R0, RZ, 0x5 ;  /* 0x0000000005057211 */ /* 0x000fe200078f28ff */
[----:B------:R-:W-:-:S03]  /*3be0*/  IMAD.MOV.U32 R0, RZ, RZ, 0x1 ;  /* 0x00000001ff007424 */ /* 0x000fc600078e00ff */
[----:B------:R-:W-:-:S05]  /*3bf0*/  SHF.R.S32.HI R8, RZ, 0x5, R5 ;  /* 0x00000005ff087819 */ /* 0x000fca0000011405 */
[----:B------:R-:W-:-:S07]  /*3c00*/  VIADD R9, R8, 0x1 ;  /* 0x0000000108097836 */ /* 0x000fce0000000000 */
.L_x_61:
[----:B------:R-:W-:-:S03]  /*3c10*/  UMOV UR4, 0xffffffff ;  /* 0xffffffff00047882 */ /* 0x000fc60000000000 */
[----:B------:R-:W-:Y:S05]  /*3c20*/  BRA.DIV UR4, `(.L_x_50) ;  /* 0x0000001604a47947 */ /* 0x000fea000b800000 */
[----:B------:R-:W-:-:S13]  /*3c30*/  ELECT P6, URZ, PT ;  /* 0x00000000003f782f */ /* 0x000fda00038c0000 */
.L_x_86:
[----:B------:R-:W0:Y:S01]  /*3c40*/  LDC R2, c[0x0][0x28c] ;  /* 0x0000a300ff027b82 */ /* 0x000e220000000800 */
[----:B------:R-:W-:Y:S01]  /*3c50*/  BSSY B1, `(.L_x_51) ;  /* 0x0000037000017945 */ /* 0x000fe20003800000 */
[----:B0-----:R-:W-:-:S13]  /*3c60*/  ISETP.LT.OR P6, PT, R2, 0x1, !P6 ;  /* 0x000000010200780c */ /* 0x001fda00077c1670 */
[----:B------:R-:W-:Y:S05]  /*3c70*/  @P6 BRA `(.L_x_52) ;  /* 0x0000000000d06947 */ /* 0x000fea0003800000 */
[----:B------:R-:W-:Y:S02]  /*3c80*/  IMAD.SHL.U32 R20, R20, 0x8, RZ ;  /* 0x0000000814147824 */ /* 0x000fe400078e00ff */
[----:B------:R-:W-:Y:S02]  /*3c90*/  IMAD R13, R13, 0xc0, RZ ;  /* 0x000000c00d0d7824 */ /* 0x000fe400078e02ff */
[----:B------:R-:W-:Y:S02]  /*3ca0*/  IMAD.MOV.U32 R21, RZ, RZ, RZ ;  /* 0x000000ffff157224 */ /* 0x000fe400078e00ff */
[----:B------:R-:W-:Y:S02]  /*3cb0*/  IMAD.MOV.U32 R2, RZ, RZ, R9 ;  /* 0x000000ffff027224 */ /* 0x000fe400078e0009 */
[----:B------:R-:W-:Y:S02]  /*3cc0*/  IMAD.MOV.U32 R3, RZ, RZ, R0 ;  /* 0x000000ffff037224 */ /* 0x000fe400078e0000 */
[----:B------:R-:W-:-:S07]  /*3cd0*/  IMAD.MOV.U32 R4, RZ, RZ, R11 ;  /* 0x000000ffff047224 */ /* 0x000fce00078e000b */
.L_x_56:
[----:B------:R-:W0:Y:S01]  /*3ce0*/  S2R R6, SR_CgaCtaId ;  /* 0x0000000000067919 */ /* 0x000e220000008800 */
[----:B------:R-:W-:-:S04]  /*3cf0*/  MOV R5, 0x400 ;  /* 0x0000040000057802 */ /* 0x000fc80000000f00 */
[----:B0-----:R-:W-:Y:S02]  /*3d00*/  LEA R15, R6, R5, 0x18 ;  /* 0x00000005060f7211 */ /* 0x001fe400078ec0ff */
[----:B------:R-:W-:Y:S01]  /*3d10*/  SHF.L.U32 R5, R3, 0x1f, RZ ;  /* 0x0000001f03057819 */ /* 0x000fe200000006ff */
[----:B------:R-:W0:Y:S02]  /*3d20*/  @!P2 LDC R6, c[0x0][0x500] ;  /* 0x00014000ff06ab82 */ /* 0x000e240000000800 */
[----:B------:R-:W-:-:S04]  /*3d30*/  IMAD R14, R4, 0x8, R15 ;  /* 0x00000008040e7824 */ /* 0x000fc800078e020f */
[----:B------:R-:W1:Y:S02]  /*3d40*/  SYNCS.PHASECHK.TRANS64.TRYWAIT P1, [R14+URZ+0x90], R5 ;  /* 0x000090050e0075a7 */ /* 0x000e64000802017f */
[----:B-1----:R-:W-:Y:S05]  /*3d50*/  @!P1 BRA `(.L_x_53) ;  /* 0x0000001400789947 */ /* 0x002fea0003800000 */
.L_x_87:
[----:B-1----:R-:W-:Y:S01]  /*3d60*/  PRMT R5, R10, 0x9910, RZ ;  /* 0x000099100a057816 */ /* 0x002fe200000000ff */
[----:B0-----:R0:W-:Y:S03]  /*3d70*/  @!P2 SYNCS.ARRIVE.TRANS64 RZ, [R14+URZ], R6 ;  /* 0x000000060effa9a7 */ /* 0x0011e6000800003f */
[----:B------:R-:W-:-:S13]  /*3d80*/  ISETP.NE.AND P1, PT, R5, 0x2, PT ;  /* 0x000000020500780c */ /* 0x000fda0003f25270 */
[----:B0-----:R-:W-:Y:S05]  /*3d90*/  @P1 BRA `(.L_x_54) ;  /* 0x0000000000041947 */ /* 0x001fea0003800000 */
[----:B------:R-:W-:Y:S01]  /*3da0*/  BPT.TRAP 0x1 ;  /* 0x000000040000795c */ /* 0x000fe20000300000 */
.L_x_54:
[----:B------:R-:W-:Y:S05]  /*3db0*/  @P0 BRA `(.L_x_55) ;  /* 0x0000000000040947 */ /* 0x000fea0003800000 */
[----:B------:R-:W-:Y:S01]  /*3dc0*/  BPT.TRAP 0x1 ;  /* 0x000000040000795c */ /* 0x000fe20000300000 */
.L_x_55:
[--C-:B------:R-:W-:Y:S01]  /*3dd0*/  IMAD R5, R4, 0x3000, R15.reuse ;  /* 0x0000300004057824 */ /* 0x100fe200078e020f */
[----:B------:R-:W-:Y:S01]  /*3de0*/  R2UR UR9, R14 ;  /* 0x000000000e0972ca */ /* 0x000fe200000e0000 */
[----:B------:R-:W-:Y:S01]  /*3df0*/  IMAD R15, R4, 0x200, R15 ;  /* 0x00000200040f7824 */ /* 0x000fe200078e020f */
[----:B------:R-:W-:Y:S01]  /*3e00*/  UIADD3 UR4, UP0, UR20, 0xf0, URZ ;  /* 0x000000f014047890 */ /* 0x000fe2000ff1e03f */
[----:B------:R-:W-:Y:S01]  /*3e10*/  VIADD R2, R2, 0xffffffff ;  /* 0xffffffff02027836 */ /* 0x000fe20000000000 */
[----:B------:R-:W-:Y:S01]  /*3e20*/  R2UR UR5, R5 ;  /* 0x00000000050572ca */ /* 0x000fe200000e0000 */
[----:B------:R-:W-:Y:S01]  /*3e30*/  UIADD3 UR22, UP1, UR20, 0x1f0, URZ ;  /* 0x000001f014167890 */ /* 0x000fe2000ff3e03f */
[----:B------:R-:W-:Y:S01]  /*3e40*/  R2UR UR8, R15 ;  /* 0x000000000f0872ca */ /* 0x000fe200000e0000 */
[----:B------:R-:W-:Y:S01]  /*3e50*/  VIADD R4, R4, 0x1 ;  /* 0x0000000104047836 */ /* 0x000fe20000000000 */
[----:B------:R-:W-:Y:S01]  /*3e60*/  R2UR UR11, R13 ;  /* 0x000000000d0b72ca */ /* 0x000fe200000e0000 */
[----:B------:R-:W-:Y:S01]  /*3e70*/  UIADD3.X UR23, URZ, UR21, URZ, UP1, !UPT ;  /* 0x000000153f177290 */ /* 0x000fe20008ffe43f */
[----:B------:R-:W-:Y:S01]  /*3e80*/  R2UR UR10, R21 ;  /* 0x00000000150a72ca */ /* 0x000fe200000e0000 */
[----:B------:R-:W-:Y:S01]  /*3e90*/  UMOV UR6, 0x0 ;  /* 0x0000000000067882 */ /* 0x000fe20000000000 */
[----:B------:R-:W-:Y:S01]  /*3ea0*/  R2UR UR12, R7 ;  /* 0x00000000070c72ca */ /* 0x000fe200000e0000 */
[----:B------:R-:W-:Y:S01]  /*3eb0*/  UMOV UR7, 0x10000000 ;  /* 0x1000000000077882 */ /* 0x000fe20000000000 */
[----:B------:R-:W-:Y:S01]  /*3ec0*/  R2UR UR18, R20 ;  /* 0x00000000141272ca */ /* 0x000fe200000e0000 */
[----:B------:R-:W-:Y:S01]  /*3ed0*/  VIADD R21, R21, 0x20 ;  /* 0x0000002015157836 */ /* 0x000fe20000000000 */
[----:B------:R-:W-:Y:S01]  /*3ee0*/  ISETP.GT.AND P3, PT, R2, 0x1, PT ;  /* 0x000000010200780c */ /* 0x000fe20003f64270 */
[----:B------:R-:W-:Y:S01]  /*3ef0*/  UIADD3 UR13, UR5, 0x200, URZ ;  /* 0x00000200050d7890 */ /* 0x000fe2000fffe03f */
[----:B------:R-:W-:Y:S01]  /*3f00*/  ISETP.NE.AND P1, PT, R4, 0x12, PT ;  /* 0x000000120400780c */ /* 0x000fe20003f25270 */
[----:B------:R-:W-:-:S02]  /*3f10*/  UIADD3.X UR5, URZ, UR21, URZ, UP0, !UPT ;  /* 0x000000153f057290 */ /* 0x000fc400087fe43f */
[----:B------:R-:W-:Y:S01]  /*3f20*/  UIADD3 UR14, UR8, 0x36200, URZ ;  /* 0x00036200080e7890 */ /* 0x000fe2000fffe03f */
[----:B------:R-:W-:Y:S02]  /*3f30*/  SEL R6, RZ, 0x1, P1 ;  /* 0x00000001ff067807 */ /* 0x000fe40000800000 */
[----:B------:R-:W-:Y:S01]  /*3f40*/  UMOV UR8, UR13 ;  /* 0x0000000d00087c82 */ /* 0x000fe20008000000 */
[----:B------:R-:W-:Y:S02]  /*3f50*/  SEL R4, R4, RZ, P1 ;  /* 0x000000ff04047207 */ /* 0x000fe40000800000 */
[----:B------:R-:W-:Y:S01]  /*3f60*/  LOP3.LUT R3, R3, R6, RZ, 0x3c, !PT ;  /* 0x0000000603037212 */ /* 0x000fe200078e3cff */
[----:B------:R0:W-:Y:S02]  /*3f70*/  UTMALDG.3D [UR8], [UR4], desc[UR6] ;  /* 0x00000608040075b4 */ /* 0x0001e40008011000 */
[----:B0-----:R-:W-:Y:S01]  /*3f80*/  UMOV UR8, UR14 ;  /* 0x0000000e00087c82 */ /* 0x001fe20008000000 */
[----:B------:R-:W-:-:S02]  /*3f90*/  UMOV UR11, UR18 ;  /* 0x00000012000b7c82 */ /* 0x000fc40008000000 */
[----:B------:R0:W-:Y:S02]  /*3fa0*/  UTMALDG.3D [UR8], [UR22], desc[UR6] ;  /* 0x00000608160075b4 */ /* 0x0001e40008011000 */
[----:B0-----:R-:W-:Y:S05]  /*3fb0*/  @P3 BRA `(.L_x_56) ;  /* 0xfffffffc00483947 */ /* 0x001fea000383ffff */
.L_x_52:
[----:B------:R-:W-:Y:S05]  /*3fc0*/  BSYNC B1 ;  /* 0x0000000000017941 */ /* 0x000fea0003800000 */
.L_x_51:
[----:B------:R-:W-:Y:S01]  /*3fd0*/  LOP3.LUT P3, RZ, R12, 0xff, RZ, 0xc0, !PT ;  /* 0x000000ff0cff7812 */ /* 0x000fe2000786c0ff */
[----:B------:R-:W-:Y:S01]  /*3fe0*/  IMAD.IADD R4, R8, 0x1, R11 ;  /* 0x0000000108047824 */ /* 0x000fe200078e020b */
[----:B------:R-:W-:Y:S01]  /*3ff0*/  IADD3 R16, P4, R16, UR36, RZ ;  /* 0x0000002410107c10 */ /* 0x000fe2000ff9e0ff */
[----:B------:R-:W-:Y:S01]  /*4000*/  ULDC.64 UR4, c[0x0][0x650] ;  /* 0x0001940000047ab9 */ /* 0x000fe20000000a00 */
[----:B------:R-:W-:Y:S01]  /*4010*/  BSSY B1, `(.L_x_57) ;  /* 0x000006e000017945 */ /* 0x000fe20003800000 */
[----:B------:R-:W-:Y:S01]  /*4020*/  IMAD.MOV.U32 R13, RZ, RZ, -0x1 ;  /* 0xffffffffff0d7424 */ /* 0x000fe200078e00ff */
[----:B------:R-:W-:Y:S01]  /*4030*/  ISETP.GT.U32.AND P1, PT, R4, 0x11, PT ;  /* 0x000000110400780c */ /* 0x000fe20003f24070 */
[----:B------:R-:W-:Y:S01]  /*4040*/  IMAD.MOV.U32 R20, RZ, RZ, -0x1 ;  /* 0xffffffffff147424 */ /* 0x000fe200078e00ff */
[----:B------:R-:W-:Y:S01]  /*4050*/  IADD3.X R17, R17, UR42, RZ, P4, !PT ;  /* 0x0000002a11117c10 */ /* 0x000fe2000a7fe4ff */
[----:B------:R-:W-:Y:S01]  /*4060*/  IMAD.MOV.U32 R7, RZ, RZ, -0x1 ;  /* 0xffffffffff077424 */ /* 0x000fe200078e00ff */
[----:B------:R-:W-:-:S02]  /*4070*/  ISETP.LT.U32.AND P1, PT, R8, 0x12, P1 ;  /* 0x000000120800780c */ /* 0x000fc40000f21070 */
[----:B------:R-:W-:Y:S01]  /*4080*/  PRMT R12, RZ, 0x7610, R12 ;  /* 0x00007610ff0c7816 */ /* 0x000fe2000000000c */
[----:B------:R-:W0:Y:S01]  /*4090*/  @P3 S2R R3, SR_CgaCtaId ;  /* 0x0000000000033919 */ /* 0x000e220000008800 */
[----:B------:R-:W-:-:S04]  /*40a0*/  @P3 MOV R2, 0x400 ;  /* 0x0000040000023802 */ /* 0x000fc80000000f00 */
[----:B0-----:R-:W-:Y:S01]  /*40b0*/  @P3 LEA R5, R3, R2, 0x18 ;  /* 0x0000000203053211 */ /* 0x001fe200078ec0ff */
[----:B------:R-:W-:-:S03]  /*40c0*/  IMAD.WIDE.U32 R2, R4, 0x38e38e39, RZ ;  /* 0x38e38e3904027825 */ /* 0x000fc600078e00ff */
[----:B------:R0:W-:Y:S01]  /*40d0*/  @P3 SYNCS.ARRIVE.TRANS64.A1T0 RZ, [R5+URZ+0x138], RZ ;  /* 0x000138ff05ff39a7 */ /* 0x0001e2000810003f */
[----:B------:R-:W-:Y:S02]  /*40e0*/  ISETP.GE.U32.AND P3, PT, R8, 0x12, PT ;  /* 0x000000120800780c */ /* 0x000fe40003f66070 */
[----:B------:R-:W-:Y:S02]  /*40f0*/  PRMT R2, RZ, 0x7610, R2 ;  /* 0x00007610ff027816 */ /* 0x000fe40000000002 */
[----:B0-----:R-:W-:Y:S02]  /*4100*/  SHF.R.U32.HI R5, RZ, 0x2, R3 ;  /* 0x00000002ff057819 */ /* 0x001fe40000011603 */
[----:B------:R-:W-:Y:S02]  /*4110*/  SEL R3, RZ, 0x1, !P1 ;  /* 0x00000001ff037807 */ /* 0x000fe40004800000 */
[----:B------:R-:W-:Y:S01]  /*4120*/  ISETP.GE.U32.AND P1, PT, R16, UR4, PT ;  /* 0x0000000410007c0c */ /* 0x000fe2000bf26070 */
[----:B------:R-:W-:Y:S01]  /*4130*/  IMAD R11, R5, -0x12, R4 ;  /* 0xffffffee050b7824 */ /* 0x000fe200078e0204 */
[----:B------:R-:W-:-:S02]  /*4140*/  LOP3.LUT R0, R0, R3, RZ, 0x3c, !PT ;  /* 0x0000000300007212 */ /* 0x000fc400078e3cff */
[----:B------:R-:W-:Y:S02]  /*4150*/  ISETP.GE.U32.AND.EX P1, PT, R17, UR5, PT, P1 ;  /* 0x0000000511007c0c */ /* 0x000fe4000bf26110 */
[----:B------:R-:W-:-:S11]  /*4160*/  @P3 LOP3.LUT R0, R0, 0x1, R5, 0x78, !PT ;  /* 0x0000000100003812 */ /* 0x000fd600078e7805 */
[----:B------:R-:W-:Y:S05]  /*4170*/  @P1 BRA `(.L_x_58) ;  /* 0x00000004005c1947 */ /* 0x000fea0003800000 */
[----:B------:R-:W-:Y:S01]  /*4180*/  ULDC.64 UR4, c[0x0][0x628] ;  /* 0x00018a0000047ab9 */ /* 0x000fe20000000a00 */
[----:B------:R-:W0:Y:S01]  /*4190*/  S2R R14, SR_CTAID.X ;  /* 0x00000000000e7919 */ /* 0x000e220000002500 */
[----:B------:R-:W-:Y:S01]  /*41a0*/  ISETP.NE.U32.AND P1, PT, RZ, UR4, PT ;  /* 0x00000004ff007c0c */ /* 0x000fe2000bf25070 */
[----:B------:R-:W-:Y:S01]  /*41b0*/  ULDC UR7, c[0x0][0x630] ;  /* 0x00018c0000077ab9 */ /* 0x000fe20000000800 */
[----:B------:R-:W-:Y:S01]  /*41c0*/  IMAD.MOV.U32 R2, RZ, RZ, R16 ;  /* 0x000000ffff027224 */ /* 0x000fe200078e0010 */
[----:B------:R-:W1:Y:S01]  /*41d0*/  S2R R13, SR_CTAID.Y ;  /* 0x00000000000d7919 */ /* 0x000e620000002600 */
[----:B------:R-:W-:Y:S01]  /*41e0*/  ISETP.NE.AND.EX P1, PT, RZ, UR5, PT, P1 ;  /* 0x00000005ff007c0c */ /* 0x000fe2000bf25310 */
[----:B------:R-:W-:-:S12]  /*41f0*/  IMAD.MOV.U32 R3, RZ, RZ, R17 ;  /* 0x000000ffff037224 */ /* 0x000fd800078e0011 */
[----:B------:R-:W-:Y:S05]  /*4200*/  @!P1 BRA `(.L_x_59) ;  /* 0x0000000000289947 */ /* 0x000fea0003800000 */
[----:B------:R-:W-:Y:S02]  /*4210*/  ULDC UR6, c[0x0][0x634] ;  /* 0x00018d0000067ab9 */ /* 0x000fe40000000800 */
[----:B------:R-:W-:-:S05]  /*4220*/  IADD3 R7, P1, R16, UR6, RZ ;  /* 0x0000000610077c10 */ /* 0x000fca000ff3e0ff */
[----:B------:R-:W-:-:S04]  /*4230*/  IMAD.X R15, RZ, RZ, R17, P1 ;  /* 0x000000ffff0f7224 */ /* 0x000fc800008e0611 */
[----:B------:R-:W-:-:S04]  /*4240*/  IMAD.WIDE.U32 R4, R15, UR4, RZ ;  /* 0x000000040f047c25 */ /* 0x000fc8000f8e00ff */
[----:B------:R-:W-:-:S04]  /*4250*/  IMAD.WIDE.U32 R4, P1, R7, UR5, R4 ;  /* 0x0000000507047c25 */ /* 0x000fc8000f820004 */
[----:B------:R-:W-:-:S04]  /*4260*/  IMAD.WIDE.U32 R6, R7, UR4, RZ ;  /* 0x0000000407067c25 */ /* 0x000fc8000f8e00ff */
[----:B------:R-:W-:Y:S01]  /*4270*/  IMAD.X R3, RZ, RZ, RZ, P1 ;  /* 0x000000ffff037224 */ /* 0x000fe200008e06ff */
[----:B------:R-:W-:Y:S01]  /*4280*/  IADD3 RZ, P1, R7, R4, RZ ;  /* 0x0000000407ff7210 */ /* 0x000fe20007f3e0ff */
[----:B------:R-:W-:-:S04]  /*4290*/  IMAD.MOV.U32 R2, RZ, RZ, R5 ;  /* 0x000000ffff027224 */ /* 0x000fc800078e0005 */
[----:B------:R-:W-:-:S08]  /*42a0*/  IMAD.WIDE.U32.X R2, R15, UR5, R2, P1 ;  /* 0x000000050f027c25 */ /* 0x000fd000088e0402 */
.L_x_59:
[--C-:B------:R-:W-:Y:S01]  /*42b0*/  SHF.R.U64 R6, R2, UR7, R3.reuse ;  /* 0x0000000702067c19 */ /* 0x100fe20008001203 */
[----:B------:R-:W-:Y:S01]  /*42c0*/  ULDC.64 UR4, c[0x0][0x620] ;  /* 0x0001880000047ab9 */ /* 0x000fe20000000a00 */
[----:B------:R-:W-:Y:S01]  /*42d0*/  SHF.R.U32.HI R2, RZ, UR7, R3 ;  /* 0x00000007ff027c19 */ /* 0x000fe20008011603 */
[----:B------:R-:W-:Y:S01]  /*42e0*/  IMAD.MOV.U32 R3, RZ, RZ, R17 ;  /* 0x000000ffff037224 */ /* 0x000fe200078e0011 */
[----:B------:R-:W-:Y:S01]  /*42f0*/  IADD3 R5, P1, RZ, -R6, RZ ;  /* 0x80000006ff057210 */ /* 0x000fe20007f3e0ff */
[----:B------:R-:W2:Y:S01]  /*4300*/  LDC R25, c[0x0][0x144] ;  /* 0x00005100ff197b82 */ /* 0x000ea20000000800 */
[----:B0-----:R-:W-:Y:S01]  /*4310*/  I2FP.F32.U32 R7, R14 ;  /* 0x0000000e00077245 */ /* 0x001fe20000201000 */
[----:B------:R-:W-:Y:S01]  /*4320*/  ULDC.64 UR8, c[0x0][0x640] ;  /* 0x0001900000087ab9 */ /* 0x000fe20000000a00 */
[----:B------:R-:W-:Y:S01]  /*4330*/  ULDC UR6, c[0x0][0x608] ;  /* 0x0001820000067ab9 */ /* 0x000fe20000000800 */
[----:B------:R-:W-:Y:S01]  /*4340*/  IMAD.X R2, RZ, RZ, ~R2, P1 ;  /* 0x000000ffff027224 */ /* 0x000fe200008e0e02 */
[----:B------:R-:W-:-:S03]  /*4350*/  ISETP.NE.U32.AND P1, PT, RZ, UR8, PT ;  /* 0x00000008ff007c0c */ /* 0x000fc6000bf25070 */
[----:B------:R-:W-:Y:S01]  /*4360*/  IMAD R4, R2, UR4, RZ ;  /* 0x0000000402047c24 */ /* 0x000fe2000f8e02ff */
[----:B------:R-:W0:Y:S01]  /*4370*/  LDC R20, c[0x0][0x148] ;  /* 0x00005200ff147b82 */ /* 0x000e220000000800 */
[----:B------:R-:W-:Y:S01]  /*4380*/  IMAD.MOV.U32 R2, RZ, RZ, R16 ;  /* 0x000000ffff027224 */ /* 0x000fe200078e0010 */
[----:B------:R-:W-:-:S03]  /*4390*/  ISETP.NE.AND.EX P1, PT, RZ, UR9, PT, P1 ;  /* 0x00000009ff007c0c */ /* 0x000fc6000bf25310 */
[----:B------:R-:W-:Y:S01]  /*43a0*/  IMAD.WIDE.U32 R2, R5, UR4, R2 ;  /* 0x0000000405027c25 */ /* 0x000fe2000f8e0002 */
[----:B------:R-:W-:-:S03]  /*43b0*/  ULDC UR4, c[0x0][0x150] ;  /* 0x0000540000047ab9 */ /* 0x000fc60000000800 */
[----:B------:R-:W-:Y:S02]  /*43c0*/  IMAD R5, R5, UR5, R4 ;  /* 0x0000000505057c24 */ /* 0x000fe4000f8e0204 */
[----:B------:R-:W-:Y:S01]  /*43d0*/  FMUL R4, R7, UR4 ;  /* 0x0000000407047c20 */ /* 0x000fe20008400000 */
[----:B------:R-:W-:Y:S01]  /*43e0*/  ULDC UR4, c[0x0][0x618] ;  /* 0x0001860000047ab9 */ /* 0x000fe20000000800 */
[----:B------:R-:W-:Y:S01]  /*43f0*/  ULDC UR5, c[0x0][0x154] ;  /* 0x0000550000057ab9 */ /* 0x000fe20000000800 */
[----:B------:R-:W-:-:S03]  /*4400*/  IMAD.IADD R3, R3, 0x1, R5 ;  /* 0x0000000103037824 */ /* 0x000fc600078e0205 */
[----:B------:R-:W3:Y:S02]  /*4410*/  F2I.U32.TRUNC.NTZ R4, R4 ;  /* 0x0000000400047305 */ /* 0x000ee4000020f000 */
[----:B------:R-:W-:Y:S02]  /*4420*/  SHF.R.U64 R7, R2, UR4, R3 ;  /* 0x0000000402077c19 */ /* 0x000fe40008001203 */
[----:B-1----:R-:W-:-:S05]  /*4430*/  I2FP.F32.U32 R2, R13 ;  /* 0x0000000d00027245 */ /* 0x002fca0000201000 */
[----:B------:R-:W-:Y:S01]  /*4440*/  FMUL R22, R2, UR5 ;  /* 0x0000000502167c20 */ /* 0x000fe20008400000 */
[----:B------:R-:W-:Y:S01]  /*4450*/  SHF.R.U32.HI R2, RZ, UR4, R3 ;  /* 0x00000004ff027c19 */ /* 0x000fe20008011603 */
[----:B------:R-:W-:-:S03]  /*4460*/  ULDC UR4, c[0x0][0x658] ;  /* 0x0001960000047ab9 */ /* 0x000fc60000000800 */
[--C-:B------:R-:W-:Y:S01]  /*4470*/  SHF.R.U64 R21, R7, UR6, R2.reuse ;  /* 0x0000000607157c19 */ /* 0x100fe20008001202 */
[----:B------:R-:W1:Y:S01]  /*4480*/  F2I.U32.TRUNC.NTZ R22, R22 ;  /* 0x0000001600167305 */ /* 0x000e62000020f000 */
[----:B------:R-:W-:Y:S01]  /*4490*/  SHF.R.U32.HI R2, RZ, UR6, R2 ;  /* 0x00000006ff027c19 */ /* 0x000fe20008011602 */
[----:B---3--:R-:W-:-:S03]  /*44a0*/  IMAD.MOV R4, RZ, RZ, -R4 ;  /* 0x000000ffff047224 */ /* 0x008fc600078e0a04 */
[----:B------:R-:W-:Y:S01]  /*44b0*/  SHF.R.U64 R15, R21, UR4, R2 ;  /* 0x00000004150f7c19 */ /* 0x000fe20008001202 */
[----:B--2---:R-:W-:Y:S01]  /*44c0*/  IMAD R14, R25, R4, R14 ;  /* 0x00000004190e7224 */ /* 0x004fe200078e020e */
[----:B------:R-:W-:-:S03]  /*44d0*/  SHF.R.U32.HI R23, RZ, UR4, R2 ;  /* 0x00000004ff177c19 */ /* 0x000fc60008011602 */
[----:B------:R-:W-:Y:S02]  /*44e0*/  IMAD.MOV.U32 R2, RZ, RZ, R15 ;  /* 0x000000ffff027224 */ /* 0x000fe400078e000f */
[----:B------:R-:W-:Y:S01]  /*44f0*/  IMAD.MOV.U32 R3, RZ, RZ, R23 ;  /* 0x000000ffff037224 */ /* 0x000fe200078e0017 */
[----:B------:R-:W-:Y:S06]  /*4500*/  @!P1 BRA `(.L_x_60) ;  /* 0x0000000000289947 */ /* 0x000fec0003800000 */
[----:B------:R-:W-:Y:S02]  /*4510*/  ULDC UR4, c[0x0][0x64c] ;  /* 0x0001930000047ab9 */ /* 0x000fe40000000800 */
[----:B------:R-:W-:-:S05]  /*4520*/  IADD3 R3, P1, R15, UR4, RZ ;  /* 0x000000040f037c10 */ /* 0x000fca000ff3e0ff */
[----:B------:R-:W-:-:S04]  /*4530*/  IMAD.X R23, RZ, RZ, R23, P1 ;  /* 0x000000ffff177224 */ /* 0x000fc800008e0617 */
[----:B------:R-:W-:-:S04]  /*4540*/  IMAD.WIDE.U32 R4, R23, UR8, RZ ;  /* 0x0000000817047c25 */ /* 0x000fc8000f8e00ff */
[----:B------:R-:W-:-:S04]  /*4550*/  IMAD.WIDE.U32 R4, P1, R3, UR9, R4 ;  /* 0x0000000903047c25 */ /* 0x000fc8000f820004 */
[----:B------:R-:W-:-:S04]  /*4560*/  IMAD.WIDE.U32 R2, R3, UR8, RZ ;  /* 0x0000000803027c25 */ /* 0x000fc8000f8e00ff */
[----:B------:R-:W-:Y:S01]  /*4570*/  IMAD.MOV.U32 R2, RZ, RZ, R5 ;  /* 0x000000ffff027224 */ /* 0x000fe200078e0005 */
[----:B------:R-:W-:Y:S01]  /*4580*/  IADD3 RZ, P3, R3, R4, RZ ;  /* 0x0000000403ff7210 */ /* 0x000fe20007f7e0ff */
[----:B------:R-:W-:-:S04]  /*4590*/  IMAD.X R3, RZ, RZ, RZ, P1 ;  /* 0x000000ffff037224 */ /* 0x000fc800008e06ff */
[----:B------:R-:W-:-:S08]  /*45a0*/  IMAD.WIDE.U32.X R2, R23, UR9, R2, P3 ;  /* 0x0000000917027c25 */ /* 0x000fd000098e0402 */
.L_x_60:
[----:B------:R-:W-:Y:S01]  /*45b0*/  ISETP.NE.AND P1, PT, R19, 0x1, PT ;  /* 0x000000011300780c */ /* 0x000fe20003f25270 */
[----:B------:R-:W-:Y:S01]  /*45c0*/  ULDC UR4, c[0x0][0x648] ;  /* 0x0001920000047ab9 */ /* 0x000fe20000000800 */
[----:B------:R-:W-:Y:S01]  /*45d0*/  LOP3.LUT R21, R21, UR16, RZ, 0xc0, !PT ;  /* 0x0000001015157c12 */ /* 0x000fe2000f8ec0ff */
[----:B-1----:R-:W-:Y:S01]  /*45e0*/  IMAD.MOV R22, RZ, RZ, -R22 ;  /* 0x000000ffff167224 */ /* 0x002fe200078e0a16 */
[----:B------:R-:W-:Y:S01]  /*45f0*/  SHF.R.U64 R2, R2, UR4, R3 ;  /* 0x0000000402027c19 */ /* 0x000fe20008001203 */
[----:B------:R-:W-:Y:S01]  /*4600*/  ULDC UR4, c[0x0][0x638] ;  /* 0x00018e0000047ab9 */ /* 0x000fe20000000800 */
[----:B------:R-:W-:Y:S01]  /*4610*/  ULDC UR5, c[0x0][0x610] ;  /* 0x0001840000057ab9 */ /* 0x000fe20000000800 */
[----:B------:R-:W-:Y:S02]  /*4620*/  IMAD.MOV.U32 R3, RZ, RZ, 0x1 ;  /* 0x00000001ff037424 */ /* 0x000fe400078e00ff */
[----:B------:R-:W-:Y:S02]  /*4630*/  IMAD.MOV R4, RZ, RZ, -R2 ;  /* 0x000000ffff047224 */ /* 0x000fe400078e0a02 */
[----:B------:R-:W-:Y:S01]  /*4640*/  IMAD R21, R2, UR17, R21 ;  /* 0x0000001102157c24 */ /* 0x000fe2000f8e0215 */
[----:B------:R-:W-:Y:S01]  /*4650*/  LOP3.LUT R2, R7, UR15, RZ, 0xc0, !PT ;  /* 0x0000000f07027c12 */ /* 0x000fe2000f8ec0ff */
[----:B0-----:R-:W-:-:S02]  /*4660*/  @P1 IMAD R14, R20, R22, R13 ;  /* 0x00000016140e1224 */ /* 0x001fc400078e020d */
[----:B------:R-:W-:Y:S01]  /*4670*/  IMAD R15, R4, UR4, R15 ;  /* 0x00000004040f7c24 */ /* 0x000fe2000f8e020f */
[----:B------:R-:W-:Y:S01]  /*4680*/  ULDC UR4, c[0x0][0x600] ;  /* 0x0001800000047ab9 */ /* 0x000fe20000000800 */
[----:B------:R-:W-:Y:S02]  /*4690*/  IMAD R14, R21, UR5, R14 ;  /* 0x00000005150e7c24 */ /* 0x000fe4000f8e020e */
[--C-:B------:R-:W-:Y:S01]  /*46a0*/  IMAD R15, R15, UR4, R2.reuse ;  /* 0x000000040f0f7c24 */ /* 0x100fe2000f8e0202 */
[----:B------:R-:W-:Y:S01]  /*46b0*/  PRMT R2, R3, 0x7610, R2 ;  /* 0x0000761003027816 */ /* 0x000fe20000000002 */
[----:B------:R-:W-:-:S03]  /*46c0*/  IMAD.MOV.U32 R7, RZ, RZ, R6 ;  /* 0x000000ffff077224 */ /* 0x000fc600078e0006 */
[----:B------:R-:W-:Y:S02]  /*46d0*/  SEL R20, R15, R14, !P1 ;  /* 0x0000000e0f147207 */ /* 0x000fe40004800000 */
[----:B------:R-:W-:-:S07]  /*46e0*/  SEL R13, R14, R15, !P1 ;  /* 0x0000000f0e0d7207 */ /* 0x000fce0004800000 */
.L_x_58:
[----:B------:R-:W-:Y:S05]  /*46f0*/  BSYNC B1 ;  /* 0x0000000000017941 */ /* 0x000fea0003800000 */
.L_x_57:
[----:B------:R-:W-:-:S13]  /*4700*/  LOP3.LUT P1, RZ, R2, 0xff, RZ, 0xc0, !PT ;  /* 0x000000ff02ff7812 */ /* 0x000fda000782c0ff */
[----:B------:R-:W-:Y:S05]  /*4710*/  @P1 BRA `(.L_x_61) ;  /* 0xfffffff4003c1947 */ /* 0x000fea000383ffff */
[----:B------:R-:W-:Y:S05]  /*4720*/  BSYNC B0 ;  /* 0x0000000000007941 */ /* 0x000fea0003800000 */
.L_x_49:
[----:B------:R-:W-:-:S03]  /*4730*/  UMOV UR4, 0xffffffff ;  /* 0xffffffff00047882 */ /* 0x000fc60000000000 */
[----:B------:R-:W-:Y:S05]  /*4740*/  BRA.DIV UR4, `(.L_x_62) ;  /* 0x0000000e04107947 */ /* 0x000fea000b800000 */
[----:B------:R-:W-:-:S13]  /*4750*/  ELECT P6, URZ, PT ;  /* 0x00000000003f782f */ /* 0x000fda00038c0000 */
.L_x_90:
[----:B------:R-:W-:Y:S04]  /*4760*/  BSSY B0, `(.L_x_63) ;  /* 0x00000a9000007945 */ /* 0x000fe80003800000 */
[----:B------:R-:W-:Y:S05]  /*4770*/  @!P6 BRA `(.L_x_64) ;  /* 0x00000008009ce947 */ /* 0x000fea0003800000 */
[----:B------:R-:W-:-:S04]  /*4780*/  LOP3.LUT R18, R18, 0x2, RZ, 0xfc, !PT ;  /* 0x0000000212127812 */ /* 0x000fc800078efcff */
[----:B------:R-:W-:-:S13]  /*4790*/  ISETP.NE.AND P0, PT, R18, 0x3, PT ;  /* 0x000000031200780c */ /* 0x000fda0003f05270 */
[----:B------:R-:W-:Y:S05]  /*47a0*/  @!P0 BRA `(.L_x_65) ;  /* 0x0000000000048947 */ /* 0x000fea0003800000 */
[----:B------:R-:W-:Y:S01]  /*47b0*/  BPT.TRAP 0x1 ;  /* 0x000000040000795c */ /* 0x000fe20000300000 */
.L_x_65:
[----:B------:R-:W0:Y:S01]  /*47c0*/  S2R R3, SR_CgaCtaId ;  /* 0x0000000000037919 */ /* 0x000e220000008800 */
[----:B------:R-:W-:Y:S02]  /*47d0*/  MOV R2, 0x400 ;  /* 0x0000040000027802 */ /* 0x000fe40000000f00 */
[----:B------:R-:W-:Y:S02]  /*47e0*/  SHF.L.U32 R4, R0, 0x1f, RZ ;  /* 0x0000001f00047819 */ /* 0x000fe400000006ff */
[----:B0-----:R-:W-:-:S05]  /*47f0*/  LEA R2, R3, R2, 0x18 ;  /* 0x0000000203027211 */ /* 0x001fca00078ec0ff */
[----:B------:R-:W-:-:S04]  /*4800*/  VIADD R2, R2, 0x90 ;  /* 0x0000009002027836 */ /* 0x000fc80000000000 */
[C---:B------:R-:W-:Y:S02]  /*4810*/  IMAD R7, R11.reuse, 0x8, R2 ;  /* 0x000000080b077824 */ /* 0x040fe400078e0202 */
[----:B------:R-:W-:Y:S02]  /*4820*/  VIADD R11, R11, 0x1 ;  /* 0x000000010b0b7836 */ /* 0x000fe40000000000 */
[----:B------:R-:W0:Y:S03]  /*4830*/  SYNCS.PHASECHK.TRANS64.TRYWAIT P0, [R7+URZ], R4 ;  /* 0x00000004070075a7 */ /* 0x000e26000800017f */
[----:B------:R-:W-:-:S04]  /*4840*/  ISETP.NE.AND P1, PT, R11, 0x12, PT ;  /* 0x000000120b00780c */ /* 0x000fc80003f25270 */
[----:B------:R-:W-:Y:S02]  /*4850*/  SEL R3, RZ, 0x1, P1 ;  /* 0x00000001ff037807 */ /* 0x000fe40000800000 */
[----:B------:R-:W-:Y:S02]  /*4860*/  SEL R11, R11, RZ, P1 ;  /* 0x000000ff0b0b7207 */ /* 0x000fe40000800000 */
[----:B------:R-:W-:-:S03]  /*4870*/  LOP3.LUT R6, R0, R3, RZ, 0x3c, !PT ;  /* 0x0000000300067212 */ /* 0x000fc600078e3cff */
[----:B------:R-:W-:Y:S01]  /*4880*/  IMAD R8, R11, 0x8, R2 ;  /* 0x000000080b087824 */ /* 0x000fe200078e0202 */
[----:B------:R-:W-:Y:S01]  /*4890*/  SHF.L.U32 R5, R6, 0x1f, RZ ;  /* 0x0000001f06057819 */ /* 0x000fe200000006ff */
[----:B0-----:R-:W-:Y:S06]  /*48a0*/  @!P0 BRA `(.L_x_66) ;  /* 0x0000000800d88947 */ /* 0x001fec0003800000 */
.L_x_91:
[----:B------:R-:W1:Y:S01]  /*48b0*/  SYNCS.PHASECHK.TRANS64.TRYWAIT P0, [R8+URZ], R5 ;  /* 0x00000005080075a7 */ /* 0x000e62000800017f */
[----:B------:R-:W-:-:S05]  /*48c0*/  VIADD R0, R11, 0x1 ;  /* 0x000000010b007836 */ /* 0x000fca0000000000 */
[----:B------:R-:W-:-:S04]  /*48d0*/  ISETP.NE.AND P1, PT, R0, 0x12, PT ;  /* 0x000000120000780c */ /* 0x000fc80003f25270 */
[----:B------:R-:W-:Y:S02]  /*48e0*/  SEL R3, RZ, 0x1, P1 ;  /* 0x00000001ff037807 */ /* 0x000fe40000800000 */
[----:B0-----:R-:W-:Y:S02]  /*48f0*/  SEL R7, R0, RZ, P1 ;  /* 0x000000ff00077207 */ /* 0x001fe40000800000 */
[----:B------:R-:W-:-:S03]  /*4900*/  LOP3.LUT R6, R6, R3, RZ, 0x3c, !PT ;  /* 0x0000000306067212 */ /* 0x000fc600078e3cff */
[----:B------:R-:W-:Y:S01]  /*4910*/  IMAD R9, R7, 0x8, R2 ;  /* 0x0000000807097824 */ /* 0x000fe200078e0202 */
[----:B------:R-:W-:Y:S01]  /*4920*/  SHF.L.U32 R4, R6, 0x1f, RZ ;  /* 0x0000001f06047819 */ /* 0x000fe200000006ff */
[----:B-1----:R-:W-:Y:S06]  /*4930*/  @!P0 BRA `(.L_x_67) ;  /* 0x0000000800c88947 */ /* 0x002fec0003800000 */
.L_x_92:
[----:B------:R-:W1:Y:S01]  /*4940*/  SYNCS.PHASECHK.TRANS64.TRYWAIT P0, [R9+URZ], R4 ;  /* 0x00000004090075a7 */ /* 0x000e62000800017f */
[----:B------:R-:W-:-:S05]  /*4950*/  VIADD R0, R7, 0x1 ;  /* 0x0000000107007836 */ /* 0x000fca0000000000 */
[----:B------:R-:W-:-:S04]  /*4960*/  ISETP.NE.AND P1, PT, R0, 0x12, PT ;  /* 0x000000120000780c */ /* 0x000fc80003f25270 */
[----:B------:R-:W-:Y:S02]  /*4970*/  SEL R3, RZ, 0x1, P1 ;  /* 0x00000001ff037807 */ /* 0x000fe40000800000 */
[----:B------:R-:W-:Y:S02]  /*4980*/  SEL R7, R0, RZ, P1 ;  /* 0x000000ff00077207 */ /* 0x000fe40000800000 */
[----:B------:R-:W-:-:S03]  /*4990*/  LOP3.LUT R6, R6, R3, RZ, 0x3c, !PT ;  /* 0x0000000306067212 */ /* 0x000fc600078e3cff */
[----:B0-----:R-:W-:Y:S01]  /*49a0*/  IMAD R8, R7, 0x8, R2 ;  /* 0x0000000807087824 */ /* 0x001fe200078e0202 */
[----:B------:R-:W-:Y:S01]  /*49b0*/  SHF.L.U32 R5, R6, 0x1f, RZ ;  /* 0x0000001f06057819 */ /* 0x000fe200000006ff */
[----:B-1----:R-:W-:Y:S06]  /*49c0*/  @!P0 BRA `(.L_x_68) ;  /* 0x0000000800b88947 */ /* 0x002fec0003800000 */
.L_x_93:
        /* <DEDUP_REMOVED lines=9> */
.L_x_94:
        /* <DEDUP_REMOVED lines=9> */
.L_x_95:
        /* <DEDUP_REMOVED lines=9> */
.L_x_96:
        /* <DEDUP_REMOVED lines=9> */
.L_x_97:
        /* <DEDUP_REMOVED lines=9> */
.L_x_98:
        /* <DEDUP_REMOVED lines=9> */
.L_x_99:
        /* <DEDUP_REMOVED lines=9> */
.L_x_100:
        /* <DEDUP_REMOVED lines=9> */
.L_x_101:
        /* <DEDUP_REMOVED lines=9> */
.L_x_102:
        /* <DEDUP_REMOVED lines=9> */
.L_x_103:
        /* <DEDUP_REMOVED lines=9> */
.L_x_104:
        /* <DEDUP_REMOVED lines=9> */
.L_x_105:
[----:B------:R-:W1:Y:S01]  /*5090*/  SYNCS.PHASECHK.TRANS64.TRYWAIT P0, [R8+URZ], R5 ;  /* 0x00000005080075a7 */ /* 0x000e62000800017f */
[----:B------:R-:W-:-:S05]  /*50a0*/  VIADD R0, R7, 0x1 ;  /* 0x0000000107007836 */ /* 0x000fca0000000000 */
[----:B------:R-:W-:-:S04]  /*50b0*/  ISETP.NE.AND P1, PT, R0, 0x12, PT ;  /* 0x000000120000780c */ /* 0x000fc80003f25270 */
[----:B------:R-:W-:Y:S02]  /*50c0*/  SEL R3, RZ, 0x1, P1 ;  /* 0x00000001ff037807 */ /* 0x000fe40000800000 */
[----:B------:R-:W-:Y:S02]  /*50d0*/  SEL R7, R0, RZ, P1 ;  /* 0x000000ff00077207 */ /* 0x000fe40000800000 */
[----:B0-----:R-:W-:-:S03]  /*50e0*/  LOP3.LUT R9, R6, R3, RZ, 0x3c, !PT ;  /* 0x0000000306097212 */ /* 0x001fc600078e3cff */
[----:B------:R-:W-:Y:S01]  /*50f0*/  IMAD R11, R7, 0x8, R2 ;  /* 0x00000008070b7824 */ /* 0x000fe200078e0202 */
[----:B------:R-:W-:Y:S01]  /*5100*/  SHF.L.U32 R6, R9, 0x1f, RZ ;  /* 0x0000001f09067819 */ /* 0x000fe200000006ff */
[----:B-1----:R-:W-:Y:S06]  /*5110*/  @!P0 BRA `(.L_x_81) ;  /* 0x0000000400e88947 */ /* 0x002fec0003800000 */
.L_x_106:
[----:B------:R-:W1:Y:S01]  /*5120*/  SYNCS.PHASECHK.TRANS64.TRYWAIT P0, [R11+URZ], R6 ;  /* 0x000000060b0075a7 */ /* 0x000e62000800017f */
[----:B------:R-:W-:-:S05]  /*5130*/  VIADD R0, R7, 0x1 ;  /* 0x0000000107007836 */ /* 0x000fca0000000000 */
[----:B------:R-:W-:-:S04]  /*5140*/  ISETP.NE.AND P1, PT, R0, 0x12, PT ;  /* 0x000000120000780c */ /* 0x000fc80003f25270 */
[----:B------:R-:W-:Y:S02]  /*5150*/  SEL R4, RZ, 0x1, P1 ;  /* 0x00000001ff047807 */ /* 0x000fe40000800000 */
[----:B------:R-:W-:Y:S02]  /*5160*/  SEL R3, R0, RZ, P1 ;  /* 0x000000ff00037207 */ /* 0x000fe40000800000 */
[----:B------:R-:W-:Y:S01]  /*5170*/  LOP3.LUT R0, R9, R4, RZ, 0x3c, !PT ;  /* 0x0000000409007212 */ /* 0x000fe200078e3cff */
[----:B-1----:R-:W-:Y:S06]  /*5180*/  @!P0 BRA `(.L_x_82) ;  /* 0x0000000400e08947 */ /* 0x002fec0003800000 */
.L_x_107:
[----:B------:R-:W-:Y:S01]  /*5190*/  IMAD R3, R3, 0x8, R2 ;  /* 0x0000000803037824 */ /* 0x000fe200078e0202 */
[----:B------:R-:W-:-:S07]  /*51a0*/  SHF.L.U32 R0, R0, 0x1f, RZ ;  /* 0x0000001f00007819 */ /* 0x000fce00000006ff */
.L_x_83:
[----:B--2---:R2:W3:Y:S02]  /*51b0*/  SYNCS.PHASECHK.TRANS64.TRYWAIT P0, [R3+URZ], R0 ;  /* 0x00000000030075a7 */ /* 0x0044e4000800017f */
[----:B---3--:R-:W-:Y:S05]  /*51c0*/  @!P0 NANOSLEEP.SYNCS 0x989680 ;  /* 0x009896800000895d */ /* 0x008fea0003900000 */
[----:B------:R-:W3:Y:S02]  /*51d0*/  @!P0 SYNCS.PHASECHK.TRANS64 P0, [R3+URZ], R0 ;  /* 0x00000000030085a7 */ /* 0x000ee4000800007f */
[----:B---3--:R-:W-:Y:S05]  /*51e0*/  @!P0 BRA `(.L_x_83) ;  /* 0xfffffffc00f08947 */ /* 0x008fea000383ffff */
.L_x_64:
[----:B------:R-:W-:Y:S05]  /*51f0*/  BSYNC B0 ;  /* 0x0000000000007941 */ /* 0x000fea0003800000 */
.L_x_63:
[----:B------:R-:W-:Y:S05]  /*5200*/  EXIT ;  /* 0x000000000000794d */ /* 0x000fea0003800000 */
.L_x_18:
[----:B-1----:R1:W2:Y:S02]  /*5210*/  SYNCS.PHASECHK.TRANS64.TRYWAIT P1, [R3+URZ], R0 ;  /* 0x00000000030075a7 */ /* 0x0022a4000802017f */
[----:B--2---:R-:W-:Y:S05]  /*5220*/  @!P1 NANOSLEEP.SYNCS 0x989680 ;  /* 0x009896800000995d */ /* 0x004fea0003900000 */
[----:B------:R-:W2:Y:S02]  /*5230*/  @!P1 SYNCS.PHASECHK.TRANS64 P1, [R3+URZ], R0 ;  /* 0x00000000030095a7 */ /* 0x000ea4000802007f */
[----:B--2---:R-:W-:Y:S05]  /*5240*/  @!P1 BRA `(.L_x_18) ;  /* 0xfffffffc00f09947 */ /* 0x004fea000383ffff */
[----:B------:R-:W-:Y:S05]  /*5250*/  BRA `(.L_x_17) ;  /* 0xffffffc400107947 */ /* 0x000fea000383ffff */
.L_x_23:
[----:B-1----:R-:W-:-:S04]  /*5260*/  IMAD.U32 R3, RZ, RZ, UR4 ;  /* 0x00000004ff037e24 */ /* 0x002fc8000f8e00ff */
[----:B------:R1:W2:Y:S03]  /*5270*/  SYNCS.PHASECHK.TRANS64.TRYWAIT P1, [R3+URZ], R2 ;  /* 0x00000002030075a7 */ /* 0x0002a6000802017f */
[----:B--2---:R-:W-:Y:S05]  /*5280*/  @!P1 NANOSLEEP.SYNCS 0x989680 ;  /* 0x009896800000995d */ /* 0x004fea0003900000 */
[----:B------:R-:W2:Y:S02]  /*5290*/  @!P1 SYNCS.PHASECHK.TRANS64 P1, [R3+URZ], R2 ;  /* 0x00000002030095a7 */ /* 0x000ea4000802007f */
[----:B--2---:R-:W-:Y:S05]  /*52a0*/  @!P1 BRA `(.L_x_23) ;  /* 0xfffffffc00ec9947 */ /* 0x004fea000383ffff */
[----:B------:R-:W-:Y:S05]  /*52b0*/  BRA `(.L_x_22) ;  /* 0xffffffc400d47947 */ /* 0x000fea000383ffff */
.L_x_50:
[----:B------:R-:W-:Y:S01]  /*52c0*/  BSSY B1, `(.L_x_84) ;  /* 0x0000006000017945 */ /* 0x000fe20003800000 */
[----:B------:R-:W-:-:S07]  /*52d0*/  IMAD.MOV.U32 R15, RZ, RZ, -0x1 ;  /* 0xffffffffff0f7424 */ /* 0x000fce00078e00ff */
[----:B------:R-:W-:Y:S05]  /*52e0*/  WARPSYNC.COLLECTIVE R15, `(.L_x_85) ;  /* 0x000000000f0c7348 */ /* 0x000fea0003c00000 */
[----:B------:R-:W-:Y:S02]  /*52f0*/  ELECT P6, UR62, PT ;  /* 0x00000000003e782f */ /* 0x000fe400038c0000 */
[----:B------:R-:W-:Y:S01]  /*5300*/  MOV R14, UR62 ;  /* 0x0000003e000e7c02 */ /* 0x000fe20008000f00 */
[----:B------:R-:W-:Y:S10]  /*5310*/  ENDCOLLECTIVE ;  /* 0x000000000000791b */ /* 0x000ff40003800000 */
.L_x_85:
[----:B------:R-:W-:Y:S05]  /*5320*/  BSYNC B1 ;  /* 0x0000000000017941 */ /* 0x000fea0003800000 */
.L_x_84:
[----:B------:R-:W-:Y:S05]  /*5330*/  BRA `(.L_x_86) ;  /* 0xffffffe800407947 */ /* 0x000fea000383ffff */
.L_x_53:
[----:B-1----:R1:W2:Y:S02]  /*5340*/  SYNCS.PHASECHK.TRANS64.TRYWAIT P1, [R14+URZ+0x90], R5 ;  /* 0x000090050e0075a7 */ /* 0x0022a4000802017f */
[----:B--2---:R-:W-:Y:S05]  /*5350*/  @!P1 NANOSLEEP.SYNCS 0x989680 ;  /* 0x009896800000995d */ /* 0x004fea0003900000 */
[----:B------:R-:W2:Y:S02]  /*5360*/  @!P1 SYNCS.PHASECHK.TRANS64 P1, [R14+URZ+0x90], R5 ;  /* 0x000090050e0095a7 */ /* 0x000ea4000802007f */
[----:B--2---:R-:W-:Y:S05]  /*5370*/  @!P1 BRA `(.L_x_53) ;  /* 0xfffffffc00f09947 */ /* 0x004fea000383ffff */
[----:B------:R-:W-:Y:S05]  /*5380*/  BRA `(.L_x_87) ;  /* 0xffffffe800747947 */ /* 0x000fea000383ffff */
.L_x_62:
[----:B------:R-:W-:Y:S01]  /*5390*/  BSSY B0, `(.L_x_88) ;  /* 0x0000006000007945 */ /* 0x000fe20003800000 */
[----:B------:R-:W-:-:S07]  /*53a0*/  IMAD.MOV.U32 R15, RZ, RZ, -0x1 ;  /* 0xffffffffff0f7424 */ /* 0x000fce00078e00ff */
[----:B------:R-:W-:Y:S05]  /*53b0*/  WARPSYNC.COLLECTIVE R15, `(.L_x_89) ;  /* 0x000000000f0c7348 */ /* 0x000fea0003c00000 */
[----:B------:R-:W-:Y:S02]  /*53c0*/  ELECT P6, UR62, PT ;  /* 0x00000000003e782f */ /* 0x000fe400038c0000 */
[----:B------:R-:W-:Y:S01]  /*53d0*/  MOV R14, UR62 ;  /* 0x0000003e000e7c02 */ /* 0x000fe20008000f00 */
[----:B------:R-:W-:Y:S10]  /*53e0*/  ENDCOLLECTIVE ;  /* 0x000000000000791b */ /* 0x000ff40003800000 */
.L_x_89:
[----:B------:R-:W-:Y:S05]  /*53f0*/  BSYNC B0 ;  /* 0x0000000000007941 */ /* 0x000fea0003800000 */
.L_x_88:
[----:B------:R-:W-:Y:S05]  /*5400*/  BRA `(.L_x_90) ;  /* 0xfffffff000d47947 */ /* 0x000fea000383ffff */
.L_x_66:
[----:B0-----:R0:W1:Y:S02]  /*5410*/  SYNCS.PHASECHK.TRANS64.TRYWAIT P0, [R7+URZ], R4 ;  /* 0x00000004070075a7 */ /* 0x001064000800017f */
[----:B-1----:R-:W-:Y:S05]  /*5420*/  @!P0 NANOSLEEP.SYNCS 0x989680 ;  /* 0x009896800000895d */ /* 0x002fea0003900000 */
[----:B------:R-:W1:Y:S02]  /*5430*/  @!P0 SYNCS.PHASECHK.TRANS64 P0, [R7+URZ], R4 ;  /* 0x00000004070085a7 */ /* 0x000e64000800007f */
[----:B-1----:R-:W-:Y:S05]  /*5440*/  @!P0 BRA `(.L_x_66) ;  /* 0xfffffffc00f08947 */ /* 0x002fea000383ffff */
[----:B------:R-:W-:Y:S05]  /*5450*/  BRA `(.L_x_91) ;  /* 0xfffffff400147947 */ /* 0x000fea000383ffff */
.L_x_67:
[----:B0-----:R0:W1:Y:S02]  /*5460*/  SYNCS.PHASECHK.TRANS64.TRYWAIT P0, [R8+URZ], R5 ;  /* 0x00000005080075a7 */ /* 0x001064000800017f */
[----:B-1----:R-:W-:Y:S05]  /*5470*/  @!P0 NANOSLEEP.SYNCS 0x989680 ;  /* 0x009896800000895d */ /* 0x002fea0003900000 */
[----:B------:R-:W1:Y:S02]  /*5480*/  @!P0 SYNCS.PHASECHK.TRANS64 P0, [R8+URZ], R5 ;  /* 0x00000005080085a7 */ /* 0x000e64000800007f */
[----:B-1----:R-:W-:Y:S05]  /*5490*/  @!P0 BRA `(.L_x_67) ;  /* 0xfffffffc00f08947 */ /* 0x002fea000383ffff */
[----:B------:R-:W-:Y:S05]  /*54a0*/  BRA `(.L_x_92) ;  /* 0xfffffff400247947 */ /* 0x000fea000383ffff */
.L_x_68:
[----:B0-----:R0:W1:Y:S02]  /*54b0*/  SYNCS.PHASECHK.TRANS64.TRYWAIT P0, [R9+URZ], R4 ;  /* 0x00000004090075a7 */ /* 0x001064000800017f */
[----:B-1----:R-:W-:Y:S05]  /*54c0*/  @!P0 NANOSLEEP.SYNCS 0x989680 ;  /* 0x009896800000895d */ /* 0x002fea0003900000 */
[----:B------:R-:W1:Y:S02]  /*54d0*/  @!P0 SYNCS.PHASECHK.TRANS64 P0, [R9+URZ], R4 ;  /* 0x00000004090085a7 */ /* 0x000e64000800007f */
[----:B-1----:R-:W-:Y:S05]  /*54e0*/  @!P0 BRA `(.L_x_68) ;  /* 0xfffffffc00f08947 */ /* 0x002fea000383ffff */
[----:B------:R-:W-:Y:S05]  /*54f0*/  BRA `(.L_x_93) ;  /* 0xfffffff400347947 */ /* 0x000fea000383ffff */
.L_x_69:
[----:B0-----:R0:W1:Y:S02]  /*5500*/  SYNCS.PHASECHK.TRANS64.TRYWAIT P0, [R8+URZ], R5 ;  /* 0x00000005080075a7 */ /* 0x001064000800017f */
[----:B-1----:R-:W-:Y:S05]  /*5510*/  @!P0 NANOSLEEP.SYNCS 0x989680 ;  /* 0x009896800000895d */ /* 0x002fea0003900000 */
[----:B------:R-:W1:Y:S02]  /*5520*/  @!P0 SYNCS.PHASECHK.TRANS64 P0, [R8+URZ], R5 ;  /* 0x00000005080085a7 */ /* 0x000e64000800007f */
[----:B-1----:R-:W-:Y:S05]  /*5530*/  @!P0 BRA `(.L_x_69) ;  /* 0xfffffffc00f08947 */ /* 0x002fea000383ffff */
[----:B------:R-:W-:Y:S05]  /*5540*/  BRA `(.L_x_94) ;  /* 0xfffffff400447947 */ /* 0x000fea000383ffff */
.L_x_70:
[----:B0-----:R0:W1:Y:S02]  /*5550*/  SYNCS.PHASECHK.TRANS64.TRYWAIT P0, [R9+URZ], R4 ;  /* 0x00000004090075a7 */ /* 0x001064000800017f */
[----:B-1----:R-:W-:Y:S05]  /*5560*/  @!P0 NANOSLEEP.SYNCS 0x989680 ;  /* 0x009896800000895d */ /* 0x002fea0003900000 */
[----:B------:R-:W1:Y:S02]  /*5570*/  @!P0 SYNCS.PHASECHK.TRANS64 P0, [R9+URZ], R4 ;  /* 0x00000004090085a7 */ /* 0x000e64000800007f */
[----:B-1----:R-:W-:Y:S05]  /*5580*/  @!P0 BRA `(.L_x_70) ;  /* 0xfffffffc00f08947 */ /* 0x002fea000383ffff */
[----:B------:R-:W-:Y:S05]  /*5590*/  BRA `(.L_x_95) ;  /* 0xfffffff400547947 */ /* 0x000fea000383ffff */
.L_x_71:
[----:B0-----:R0:W1:Y:S02]  /*55a0*/  SYNCS.PHASECHK.TRANS64.TRYWAIT P0, [R8+URZ], R5 ;  /* 0x00000005080075a7 */ /* 0x001064000800017f */
[----:B-1----:R-:W-:Y:S05]  /*55b0*/  @!P0 NANOSLEEP.SYNCS 0x989680 ;  /* 0x009896800000895d */ /* 0x002fea0003900000 */
[----:B------:R-:W1:Y:S02]  /*55c0*/  @!P0 SYNCS.PHASECHK.TRANS64 P0, [R8+URZ], R5 ;  /* 0x00000005080085a7 */ /* 0x000e64000800007f */
[----:B-1----:R-:W-:Y:S05]  /*55d0*/  @!P0 BRA `(.L_x_71) ;  /* 0xfffffffc00f08947 */ /* 0x002fea000383ffff */
[----:B------:R-:W-:Y:S05]  /*55e0*/  BRA `(.L_x_96) ;  /* 0xfffffff400647947 */ /* 0x000fea000383ffff */
.L_x_72:
[----:B0-----:R0:W1:Y:S02]  /*55f0*/  SYNCS.PHASECHK.TRANS64.TRYWAIT P0, [R9+URZ], R4 ;  /* 0x00000004090075a7 */ /* 0x001064000800017f */
[----:B-1----:R-:W-:Y:S05]  /*5600*/  @!P0 NANOSLEEP.SYNCS 0x989680 ;  /* 0x009896800000895d */ /* 0x002fea0003900000 */
[----:B------:R-:W1:Y:S02]  /*5610*/  @!P0 SYNCS.PHASECHK.TRANS64 P0, [R9+URZ], R4 ;  /* 0x00000004090085a7 */ /* 0x000e64000800007f */
[----:B-1----:R-:W-:Y:S05]  /*5620*/  @!P0 BRA `(.L_x_72) ;  /* 0xfffffffc00f08947 */ /* 0x002fea000383ffff */
[----:B------:R-:W-:Y:S05]  /*5630*/  BRA `(.L_x_97) ;  /* 0xfffffff400747947 */ /* 0x000fea000383ffff */
.L_x_73:
[----:B0-----:R0:W1:Y:S02]  /*5640*/  SYNCS.PHASECHK.TRANS64.TRYWAIT P0, [R8+URZ], R5 ;  /* 0x00000005080075a7 */ /* 0x001064000800017f */
[----:B-1----:R-:W-:Y:S05]  /*5650*/  @!P0 NANOSLEEP.SYNCS 0x989680 ;  /* 0x009896800000895d */ /* 0x002fea0003900000 */
[----:B------:R-:W1:Y:S02]  /*5660*/  @!P0 SYNCS.PHASECHK.TRANS64 P0, [R8+URZ], R5 ;  /* 0x00000005080085a7 */ /* 0x000e64000800007f */
[----:B-1----:R-:W-:Y:S05]  /*5670*/  @!P0 BRA `(.L_x_73) ;  /* 0xfffffffc00f08947 */ /* 0x002fea000383ffff */
[----:B------:R-:W-:Y:S05]  /*5680*/  BRA `(.L_x_98) ;  /* 0xfffffff400847947 */ /* 0x000fea000383ffff */
.L_x_74:
[----:B0-----:R0:W1:Y:S02]  /*5690*/  SYNCS.PHASECHK.TRANS64.TRYWAIT P0, [R9+URZ], R4 ;  /* 0x00000004090075a7 */ /* 0x001064000800017f */
[----:B-1----:R-:W-:Y:S05]  /*56a0*/  @!P0 NANOSLEEP.SYNCS 0x989680 ;  /* 0x009896800000895d */ /* 0x002fea0003900000 */
[----:B------:R-:W1:Y:S02]  /*56b0*/  @!P0 SYNCS.PHASECHK.TRANS64 P0, [R9+URZ], R4 ;  /* 0x00000004090085a7 */ /* 0x000e64000800007f */
[----:B-1----:R-:W-:Y:S05]  /*56c0*/  @!P0 BRA `(.L_x_74) ;  /* 0xfffffffc00f08947 */ /* 0x002fea000383ffff */
[----:B------:R-:W-:Y:S05]  /*56d0*/  BRA `(.L_x_99) ;  /* 0xfffffff400947947 */ /* 0x000fea000383ffff */
.L_x_75:
[----:B0-----:R0:W1:Y:S02]  /*56e0*/  SYNCS.PHASECHK.TRANS64.TRYWAIT P0, [R8+URZ], R5 ;  /* 0x00000005080075a7 */ /* 0x001064000800017f */
[----:B-1----:R-:W-:Y:S05]  /*56f0*/  @!P0 NANOSLEEP.SYNCS 0x989680 ;  /* 0x009896800000895d */ /* 0x002fea0003900000 */
[----:B------:R-:W1:Y:S02]  /*5700*/  @!P0 SYNCS.PHASECHK.TRANS64 P0, [R8+URZ], R5 ;  /* 0x00000005080085a7 */ /* 0x000e64000800007f */
[----:B-1----:R-:W-:Y:S05]  /*5710*/  @!P0 BRA `(.L_x_75) ;  /* 0xfffffffc00f08947 */ /* 0x002fea000383ffff */
[----:B------:R-:W-:Y:S05]  /*5720*/  BRA `(.L_x_100) ;  /* 0xfffffff400a47947 */ /* 0x000fea000383ffff */
.L_x_76:
[----:B0-----:R0:W1:Y:S02]  /*5730*/  SYNCS.PHASECHK.TRANS64.TRYWAIT P0, [R9+URZ], R4 ;  /* 0x00000004090075a7 */ /* 0x001064000800017f */
[----:B-1----:R-:W-:Y:S05]  /*5740*/  @!P0 NANOSLEEP.SYNCS 0x989680 ;  /* 0x009896800000895d */ /* 0x002fea0003900000 */
[----:B------:R-:W1:Y:S02]  /*5750*/  @!P0 SYNCS.PHASECHK.TRANS64 P0, [R9+URZ], R4 ;  /* 0x00000004090085a7 */ /* 0x000e64000800007f */
[----:B-1----:R-:W-:Y:S05]  /*5760*/  @!P0 BRA `(.L_x_76) ;  /* 0xfffffffc00f08947 */ /* 0x002fea000383ffff */
[----:B------:R-:W-:Y:S05]  /*5770*/  BRA `(.L_x_101) ;  /* 0xfffffff400b47947 */ /* 0x000fea000383ffff */
.L_x_77:
[----:B0-----:R0:W1:Y:S02]  /*5780*/  SYNCS.PHASECHK.TRANS64.TRYWAIT P0, [R8+URZ], R5 ;  /* 0x00000005080075a7 */ /* 0x001064000800017f */
[----:B-1----:R-:W-:Y:S05]  /*5790*/  @!P0 NANOSLEEP.SYNCS 0x989680 ;  /* 0x009896800000895d */ /* 0x002fea0003900000 */
[----:B------:R-:W1:Y:S02]  /*57a0*/  @!P0 SYNCS.PHASECHK.TRANS64 P0, [R8+URZ], R5 ;  /* 0x00000005080085a7 */ /* 0x000e64000800007f */
[----:B-1----:R-:W-:Y:S05]  /*57b0*/  @!P0 BRA `(.L_x_77) ;  /* 0xfffffffc00f08947 */ /* 0x002fea000383ffff */
[----:B------:R-:W-:Y:S05]  /*57c0*/  BRA `(.L_x_102) ;  /* 0xfffffff400c47947 */ /* 0x000fea000383ffff */
.L_x_78:
[----:B0-----:R0:W1:Y:S02]  /*57d0*/  SYNCS.PHASECHK.TRANS64.TRYWAIT P0, [R9+URZ], R4 ;  /* 0x00000004090075a7 */ /* 0x001064000800017f */
[----:B-1----:R-:W-:Y:S05]  /*57e0*/  @!P0 NANOSLEEP.SYNCS 0x989680 ;  /* 0x009896800000895d */ /* 0x002fea0003900000 */
[----:B------:R-:W1:Y:S02]  /*57f0*/  @!P0 SYNCS.PHASECHK.TRANS64 P0, [R9+URZ], R4 ;  /* 0x00000004090085a7 */ /* 0x000e64000800007f */
[----:B-1----:R-:W-:Y:S05]  /*5800*/  @!P0 BRA `(.L_x_78) ;  /* 0xfffffffc00f08947 */ /* 0x002fea000383ffff */
[----:B------:R-:W-:Y:S05]  /*5810*/  BRA `(.L_x_103) ;  /* 0xfffffff400d47947 */ /* 0x000fea000383ffff */
.L_x_79:
[----:B0-----:R0:W1:Y:S02]  /*5820*/  SYNCS.PHASECHK.TRANS64.TRYWAIT P0, [R8+URZ], R5 ;  /* 0x00000005080075a7 */ /* 0x001064000800017f */
[----:B-1----:R-:W-:Y:S05]  /*5830*/  @!P0 NANOSLEEP.SYNCS 0x989680 ;  /* 0x009896800000895d */ /* 0x002fea0003900000 */
[----:B------:R-:W1:Y:S02]  /*5840*/  @!P0 SYNCS.PHASECHK.TRANS64 P0, [R8+URZ], R5 ;  /* 0x00000005080085a7 */ /* 0x000e64000800007f */
[----:B-1----:R-:W-:Y:S05]  /*5850*/  @!P0 BRA `(.L_x_79) ;  /* 0xfffffffc00f08947 */ /* 0x002fea000383ffff */
[----:B------:R-:W-:Y:S05]  /*5860*/  BRA `(.L_x_104) ;  /* 0xfffffff400e47947 */ /* 0x000fea000383ffff */
.L_x_80:
[----:B0-----:R0:W1:Y:S02]  /*5870*/  SYNCS.PHASECHK.TRANS64.TRYWAIT P0, [R9+URZ], R4 ;  /* 0x00000004090075a7 */ /* 0x001064000800017f */
[----:B-1----:R-:W-:Y:S05]  /*5880*/  @!P0 NANOSLEEP.SYNCS 0x989680 ;  /* 0x009896800000895d */ /* 0x002fea0003900000 */
[----:B------:R-:W1:Y:S02]  /*5890*/  @!P0 SYNCS.PHASECHK.TRANS64 P0, [R9+URZ], R4 ;  /* 0x00000004090085a7 */ /* 0x000e64000800007f */
[----:B-1----:R-:W-:Y:S05]  /*58a0*/  @!P0 BRA `(.L_x_80) ;  /* 0xfffffffc00f08947 */ /* 0x002fea000383ffff */
[----:B------:R-:W-:Y:S05]  /*58b0*/  BRA `(.L_x_105) ;  /* 0xfffffff400f47947 */ /* 0x000fea000383ffff */
.L_x_81:
[----:B0-----:R0:W1:Y:S02]  /*58c0*/  SYNCS.PHASECHK.TRANS64.TRYWAIT P0, [R8+URZ], R5 ;  /* 0x00000005080075a7 */ /* 0x001064000800017f */
[----:B-1----:R-:W-:Y:S05]  /*58d0*/  @!P0 NANOSLEEP.SYNCS 0x989680 ;  /* 0x009896800000895d */ /* 0x002fea0003900000 */
[----:B------:R-:W1:Y:S02]  /*58e0*/  @!P0 SYNCS.PHASECHK.TRANS64 P0, [R8+URZ], R5 ;  /* 0x00000005080085a7 */ /* 0x000e64000800007f */
[----:B-1----:R-:W-:Y:S05]  /*58f0*/  @!P0 BRA `(.L_x_81) ;  /* 0xfffffffc00f08947 */ /* 0x002fea000383ffff */
[----:B------:R-:W-:Y:S05]  /*5900*/  BRA `(.L_x_106) ;  /* 0xfffffff800047947 */ /* 0x000fea000383ffff */
.L_x_82:
[----:B-1----:R1:W2:Y:S02]  /*5910*/  SYNCS.PHASECHK.TRANS64.TRYWAIT P0, [R11+URZ], R6 ;  /* 0x000000060b0075a7 */ /* 0x0022a4000800017f */
[----:B--2---:R-:W-:Y:S05]  /*5920*/  @!P0 NANOSLEEP.SYNCS 0x989680 ;  /* 0x009896800000895d */ /* 0x004fea0003900000 */
[----:B------:R-:W2:Y:S02]  /*5930*/  @!P0 SYNCS.PHASECHK.TRANS64 P0, [R11+URZ], R6 ;  /* 0x000000060b0085a7 */ /* 0x000ea4000800007f */
[----:B--2---:R-:W-:Y:S05]  /*5940*/  @!P0 BRA `(.L_x_82) ;  /* 0xfffffffc00f08947 */ /* 0x004fea000383ffff */
[----:B------:R-:W-:Y:S05]  /*5950*/  BRA `(.L_x_107) ;  /* 0xfffffff8000c7947 */ /* 0x000fea000383ffff */
.L_x_108:
[----:B------:R-:W-:-:S00]  /*5960*/  BRA `(.L_x_108) ;  /* 0xfffffffc00fc7947 */ /* 0x000fc0000383ffff */
[----:B------:R-:W-:-:S00]  /*5970*/  NOP ;  /* 0x0000000000007918 */ /* 0x000fc00000000000 */
        /* <DEDUP_REMOVED lines=8> */
.L_x_109:


//--------------------- .nv.global.init           --------------------------
	.section	.nv.global.init,"aw",@progbits
.nv.global.init:
	.type		$str$22,@object
	.size		$str$22,($str$23 - $str$22)
$str$22:
        /*0000*/ 	.byte	0x6b, 0x5f, 0x74, 0x69, 0x6c, 0x65, 0x5f, 0x63, 0x6f, 0x75, 0x6e, 0x74, 0x20, 0x3e, 0x3d, 0x20
        /*0010*/ 	.byte	0x31, 0x00
	.type		$str$23,@object
	.size		$str$23,(__unnamed_1 - $str$23)
$str$23:
        /*0012*/ 	.byte	0x2f, 0x74, 0x6d, 0x70, 0x2f, 0x63, 0x75, 0x74, 0x6c, 0x61, 0x73, 0x73, 0x5f, 0x73, 0x77, 0x65
        /*0022*/ 	.byte	0x65, 0x70, 0x5f, 0x73, 0x72, 0x63, 0x2f, 0x69, 0x6e, 0x63, 0x6c, 0x75, 0x64, 0x65, 0x2f, 0x63
        /*0032*/ 	.byte	0x75, 0x74, 0x6c, 0x61, 0x73, 0x73, 0x2f, 0x67, 0x65, 0x6d, 0x6d, 0x2f, 0x63, 0x6f, 0x6c, 0x6c
        /*0042*/ 	.byte	0x65, 0x63, 0x74, 0x69, 0x76, 0x65, 0x2f, 0x73, 0x6d, 0x39, 0x30, 0x5f, 0x6d, 0x6d, 0x61, 0x5f
        /*0052*/ 	.byte	0x74, 0x6d, 0x61, 0x5f, 0x67, 0x6d, 0x6d, 0x61, 0x5f, 0x73, 0x73, 0x5f, 0x77, 0x61, 0x72, 0x70
        /*0062*/ 	.byte	0x73, 0x70, 0x65, 0x63, 0x69, 0x61, 0x6c, 0x69, 0x7a, 0x65, 0x64, 0x2e, 0x68, 0x70, 0x70, 0x00
	.type		__unnamed_1,@object
	.size		__unnamed_1,(.L_0 - __unnamed_1)
__unnamed_1:
        /*0072*/ 	.byte	0x76, 0x6f, 0x69, 0x64, 0x20, 0x63, 0x75, 0x74, 0x6c, 0x61, 0x73, 0x73, 0x3a, 0x3a, 0x67, 0x65
        /* <DEDUP_REMOVED lines=180> */
.L_0:


//--------------------- .nv.shared._ZN7cutlass13device_kernelINS_4gemm6kernel13GemmUniversalIN4cute5tupleIJiiiiEEENS1_10collective13CollectiveMmaINS1_34MainloopSm90TmaGmmaWarpSpecializedILi18ENS5_IJNS4_1CILi1EEESB_SB_EEENS1_35KernelTmaWarpSpecializedCooperativeEEENS5_IJNSA_ILi192EEENSA_ILi8EEENSA_ILi32EEEEEENS_10bfloat16_tENS5_IJlSB_lEEESJ_SK_NS4_8TiledMMAINS4_8MMA_AtomIJNS4_4SM904GMMA26MMA_64x8x16_F32BF16BF16_SSILNSO_5MajorE0ELSQ_0ELNSO_7ScaleInE1ELSR_1EEEEEENS4_6LayoutINS5_IJNSA_ILi2EEESB_SB_EEENS5_IJSB_NSA_ILi0EEESX_EEEEENS5_IJNS4_10UnderscoreES10_S10_EEEEENS4_13SM90_TMA_LOADENS4_14ComposedLayoutINS4_7SwizzleILi2ELi4ELi3EEENS4_18smem_ptr_flag_bitsILi16EEENSU_INS5_IJSG_SH_EEENS5_IJSH_SB_EEEEEEEvNS4_8identityES13_S1C_vS1D_EENS_8epilogue10collective6detail29Sm90TmaWarpSpecializedAdapterINS1G_15DefaultEpilogueISJ_SK_SK_NS1F_6thread17LinearCombinationISJ_Li1EffLNS1K_9ScaleType4KindE0ELNS_15FloatRoundStyleE2ESJ_EENS1_15EpilogueDefaultEEEEEvvEEEEvNT_6ParamsE --------------------------
	.section	.nv.shared._ZN7cutlass13device_kernelINS_4gemm6kernel13GemmUniversalIN4cute5tupleIJiiiiEEENS1_10collective13CollectiveMmaINS1_34MainloopSm90TmaGmmaWarpSpecializedILi18ENS5_IJNS4_1CILi1EEESB_SB_EEENS1_35KernelTmaWarpSpecializedCooperativeEEENS5_IJNSA_ILi192EEENSA_ILi8EEENSA_ILi32EEEEEENS_10bfloat16_tENS5_IJlSB_lEEESJ_SK_NS4_8TiledMMAINS4_8MMA_AtomIJNS4_4SM904GMMA26MMA_64x8x16_F32BF16BF16_SSILNSO_5MajorE0ELSQ_0ELNSO_7ScaleInE1ELSR_1EEEEEENS4_6LayoutINS5_IJNSA_ILi2EEESB_SB_EEENS5_IJSB_NSA_ILi0EEESX_EEEEENS5_IJNS4_10UnderscoreES10_S10_EEEEENS4_13SM90_TMA_LOADENS4_14ComposedLayoutINS4_7SwizzleILi2ELi4ELi3EEENS4_18smem_ptr_flag_bitsILi16EEENSU_INS5_IJSG_SH_EEENS5_IJSH_SB_EEEEEEEvNS4_8identityES13_S1C_vS1D_EENS_8epilogue10collective6detail29Sm90TmaWarpSpecializedAdapterINS1G_15DefaultEpilogueISJ_SK_SK_NS1F_6thread17LinearCombinationISJ_Li1EffLNS1K_9ScaleType4KindE0ELNS_15FloatRoundStyleE2ESJ_EENS1_15EpilogueDefaultEEEEEvvEEEEvNT_6ParamsE,"aw",@nobits
	.sectionflags	@""
	.align	16
	.zero		1024


//--------------------- .nv.shared.reserved.0     --------------------------
	.section	.nv.shared.reserved.0,"aw",@nobits
	.weak		__nv_reservedSMEM_offset_0_alias
	.size		__nv_reservedSMEM_offset_0_alias, 0, 0
	.other		__nv_reservedSMEM_offset_0_alias,@"STO_CUDA_RESERVED_SHARED STV_DEFAULT"
__nv_reservedSMEM_offset_0_alias:
	.zero		0


//--------------------- .nv.global                --------------------------
	.section	.nv.global,"aw",@nobits
.nv.global:
	.type		_ZN39_INTERNAL_fb79c400_4_k_cu_50d405a1_56204cute1_E,@object
	.size		_ZN39_INTERNAL_fb79c400_4_k_cu_50d405a1_56204cute1_E,(_ZN39_INTERNAL_fb79c400_4_k_cu_50d405a1_56204cuda3std3__45__cpo6cbeginE - _ZN39_INTERNAL_fb79c400_4_k_cu_50d405a1_56204cute1_E)
_ZN39_INTERNAL_fb79c400_4_k_cu_50d405a1_56204cute1_E:
	.zero		1
	.type		_ZN39_INTERNAL_fb79c400_4_k_cu_50d405a1_56204cuda3std3__45__cpo6cbeginE,@object
	.size		_ZN39_INTERNAL_fb79c400_4_k_cu_50d405a1_56204cuda3std3__45__cpo6cbeginE,(_ZN39_INTERNAL_fb79c400_4_k_cu_50d405a1_56204cuda3std3__48in_placeE - _ZN39_INTERNAL_fb79c400_4_k_cu_50d405a1_56204cuda3std3__45__cpo6cbeginE)
_ZN39_INTERNAL_fb79c400_4_k_cu_50d405a1_56204cuda3std3__45__cpo6cbeginE:
	.zero		1
	.type		_ZN39_INTERNAL_fb79c400_4_k_cu_50d405a1_56204cuda3std3__48in_placeE,@object
	.size		_ZN39_INTERNAL_fb79c400_4_k_cu_50d405a1_56204cuda3std3__48in_placeE,(_ZN39_INTERNAL_fb79c400_4_k_cu_50d405a1_56204cuda3std6ranges3__45__cpo9iter_moveE - _ZN39_INTERNAL_fb79c400_4_k_cu_50d405a1_56204cuda3std3__48in_placeE)
_ZN39_INTERNAL_fb79c400_4_k_cu_50d405a1_56204cuda3std3__48in_placeE:
	.zero		1
	.type		_ZN39_INTERNAL_fb79c400_4_k_cu_50d405a1_56204cuda3std6ranges3__45__cpo9iter_moveE,@object
	.size		_ZN39_INTERNAL_fb79c400_4_k_cu_50d405a1_56204cuda3std6ranges3__45__cpo9iter_moveE,(_ZN39_INTERNAL_fb79c400_4_k_cu_50d405a1_56204cuda3std3__45__cpo5beginE - _ZN39_INTERNAL_fb79c400_4_k_cu_50d405a1_56204cuda3std6ranges3__45__cpo9iter_moveE)
_ZN39_INTERNAL_fb79c400_4_k_cu_50d405a1_56204cuda3std6ranges3__45__cpo9iter_moveE:
	.zero		1
	.type		_ZN39_INTERNAL_fb79c400_4_k_cu_50d405a1_56204cuda3std3__45__cpo5beginE,@object
	.size		_ZN39_INTERNAL_fb79c400_4_k_cu_50d405a1_56204cuda3std3__45__cpo5beginE,(_ZN39_INTERNAL_fb79c400_4_k_cu_50d405a1_56204cuda3std3__441_GLOBAL__N__fb79c400_4_k_cu_50d405a1_56206ignoreE - _ZN39_INTERNAL_fb79c400_4_k_cu_50d405a1_56204cuda3std3__45__cpo5beginE)
_ZN39_INTERNAL_fb79c400_4_k_cu_50d405a1_56204cuda3std3__45__cpo5beginE:
	.zero		1
	.type		_ZN39_INTERNAL_fb79c400_4_k_cu_50d405a1_56204cuda3std3__441_GLOBAL__N__fb79c400_4_k_cu_50d405a1_56206ignoreE,@object
	.size		_ZN39_INTERNAL_fb79c400_4_k_cu_50d405a1_56204cuda3std3__441_GLOBAL__N__fb79c400_4_k_cu_50d405a1_56206ignoreE,(_ZN39_INTERNAL_fb79c400_4_k_cu_50d405a1_56204cute7productE - _ZN39_INTERNAL_fb79c400_4_k_cu_50d405a1_56204cuda3std3__441_GLOBAL__N__fb79c400_4_k_cu_50d405a1_56206ignoreE)
_ZN39_INTERNAL_fb79c400_4_k_cu_50d405a1_56204cuda3std3__441_GLOBAL__N__fb79c400_4_k_cu_50d405a1_56206ignoreE:
	.zero		1
	.type		_ZN39_INTERNAL_fb79c400_4_k_cu_50d405a1_56204cute7productE,@object
	.size		_ZN39_INTERNAL_fb79c400_4_k_cu_50d405a1_56204cute7productE,(_ZN39_INTERNAL_fb79c400_4_k_cu_50d405a1_56204cuda3std3__45__cpo3endE - _ZN39_INTERNAL_fb79c400_4_k_cu_50d405a1_56204cute7productE)
_ZN39_INTERNAL_fb79c400_4_k_cu_50d405a1_56204cute7productE:
	.zero		1
	.type		_ZN39_INTERNAL_fb79c400_4_k_cu_50d405a1_56204cuda3std3__45__cpo3endE,@object
	.size		_ZN39_INTERNAL_fb79c400_4_k_cu_50d405a1_56204cuda3std3__45__cpo3endE,(_ZN39_INTERNAL_fb79c400_4_k_cu_50d405a1_56204cuda3std3__419piecewise_constructE - _ZN39_INTERNAL_fb79c400_4_k_cu_50d405a1_56204cuda3std3__45__cpo3endE)
_ZN39_INTERNAL_fb79c400_4_k_cu_50d405a1_56204cuda3std3__45__cpo3endE:
	.zero		1
	.type		_ZN39_INTERNAL_fb79c400_4_k_cu_50d405a1_56204cuda3std3__419piecewise_constructE,@object
	.size		_ZN39_INTERNAL_fb79c400_4_k_cu_50d405a1_56204cuda3std3__419piecewise_constructE,(_ZN39_INTERNAL_fb79c400_4_k_cu_50d405a1_56204cuda3std3__45__cpo4cendE - _ZN39_INTERNAL_fb79c400_4_k_cu_50d405a1_56204cuda3std3__419piecewise_constructE)
_ZN39_INTERNAL_fb79c400_4_k_cu_50d405a1_56204cuda3std3__419piecewise_constructE:
	.zero		1
	.type		_ZN39_INTERNAL_fb79c400_4_k_cu_50d405a1_56204cuda3std3__45__cpo4cendE,@object
	.size		_ZN39_INTERNAL_fb79c400_4_k_cu_50d405a1_56204cuda3std3__45__cpo4cendE,(_ZN39_INTERNAL_fb79c400_4_k_cu_50d405a1_56204cuda3std6ranges3__45__cpo4swapE - _ZN39_INTERNAL_fb79c400_4_k_cu_50d405a1_56204cuda3std3__45__cpo4cendE)
_ZN39_INTERNAL_fb79c400_4_k_cu_50d405a1_56204cuda3std3__45__cpo4cendE:
	.zero		1
	.type		_ZN39_INTERNAL_fb79c400_4_k_cu_50d405a1_56204cuda3std6ranges3__45__cpo4swapE,@object
	.size		_ZN39_INTERNAL_fb79c400_4_k_cu_50d405a1_56204cuda3std6ranges3__45__cpo4swapE,(.L_8 - _ZN39_INTERNAL_fb79c400_4_k_cu_50d405a1_56204cuda3std6ranges3__45__cpo4swapE)
_ZN39_INTERNAL_fb79c400_4_k_cu_50d405a1_56204cuda3std6ranges3__45__cpo4swapE:
	.zero		1
.L_8:


//--------------------- .nv.constant0._ZN7cutlass13device_kernelINS_4gemm6kernel13GemmUniversalIN4cute5tupleIJiiiiEEENS1_10collective13CollectiveMmaINS1_34MainloopSm90TmaGmmaWarpSpecializedILi18ENS5_IJNS4_1CILi1EEESB_SB_EEENS1_35KernelTmaWarpSpecializedCooperativeEEENS5_IJNSA_ILi192EEENSA_ILi8EEENSA_ILi32EEEEEENS_10bfloat16_tENS5_IJlSB_lEEESJ_SK_NS4_8TiledMMAINS4_8MMA_AtomIJNS4_4SM904GMMA26MMA_64x8x16_F32BF16BF16_SSILNSO_5MajorE0ELSQ_0ELNSO_7ScaleInE1ELSR_1EEEEEENS4_6LayoutINS5_IJNSA_ILi2EEESB_SB_EEENS5_IJSB_NSA_ILi0EEESX_EEEEENS5_IJNS4_10UnderscoreES10_S10_EEEEENS4_13SM90_TMA_LOADENS4_14ComposedLayoutINS4_7SwizzleILi2ELi4ELi3EEENS4_18smem_ptr_flag_bitsILi16EEENSU_INS5_IJSG_SH_EEENS5_IJSH_SB_EEEEEEEvNS4_8identityES13_S1C_vS1D_EENS_8epilogue10collective6detail29Sm90TmaWarpSpecializedAdapterINS1G_15DefaultEpilogueISJ_SK_SK_NS1F_6thread17LinearCombinationISJ_Li1EffLNS1K_9ScaleType4KindE0ELNS_15FloatRoundStyleE2ESJ_EENS1_15EpilogueDefaultEEEEEvvEEEEvNT_6ParamsE --------------------------
	.section	.nv.constant0._ZN7cutlass13device_kernelINS_4gemm6kernel13GemmUniversalIN4cute5tupleIJiiiiEEENS1_10collective13CollectiveMmaINS1_34MainloopSm90TmaGmmaWarpSpecializedILi18ENS5_IJNS4_1CILi1EEESB_SB_EEENS1_35KernelTmaWarpSpecializedCooperativeEEENS5_IJNSA_ILi192EEENSA_ILi8EEENSA_ILi32EEEEEENS_10bfloat16_tENS5_IJlSB_lEEESJ_SK_NS4_8TiledMMAINS4_8MMA_AtomIJNS4_4SM904GMMA26MMA_64x8x16_F32BF16BF16_SSILNSO_5MajorE0ELSQ_0ELNSO_7ScaleInE1ELSR_1EEEEEENS4_6LayoutINS5_IJNSA_ILi2EEESB_SB_EEENS5_IJSB_NSA_ILi0EEESX_EEEEENS5_IJNS4_10UnderscoreES10_S10_EEEEENS4_13SM90_TMA_LOADENS4_14ComposedLayoutINS4_7SwizzleILi2ELi4ELi3EEENS4_18smem_ptr_flag_bitsILi16EEENSU_INS5_IJSG_SH_EEENS5_IJSH_SB_EEEEEEEvNS4_8identityES13_S1C_vS1D_EENS_8epilogue10collective6detail29Sm90TmaWarpSpecializedAdapterINS1G_15DefaultEpilogueISJ_SK_SK_NS1F_6thread17LinearCombinationISJ_Li1EffLNS1K_9ScaleType4KindE0ELNS_15FloatRoundStyleE2ESJ_EENS1_15EpilogueDefaultEEEEEvvEEEEvNT_6ParamsE,"a",@progbits
	.sectionflags	@""
	.align	4
.nv.constant0._ZN7cutlass13device_kernelINS_4gemm6kernel13GemmUniversalIN4cute5tupleIJiiiiEEENS1_10collective13CollectiveMmaINS1_34MainloopSm90TmaGmmaWarpSpecializedILi18ENS5_IJNS4_1CILi1EEESB_SB_EEENS1_35KernelTmaWarpSpecializedCooperativeEEENS5_IJNSA_ILi192EEENSA_ILi8EEENSA_ILi32EEEEEENS_10bfloat16_tENS5_IJlSB_lEEESJ_SK_NS4_8TiledMMAINS4_8MMA_AtomIJNS4_4SM904GMMA26MMA_64x8x16_F32BF16BF16_SSILNSO_5MajorE0ELSQ_0ELNSO_7ScaleInE1ELSR_1EEEEEENS4_6LayoutINS5_IJNSA_ILi2EEESB_SB_EEENS5_IJSB_NSA_ILi0EEESX_EEEEENS5_IJNS4_10UnderscoreES10_S10_EEEEENS4_13SM90_TMA_LOADENS4_14ComposedLayoutINS4_7SwizzleILi2ELi4ELi3EEENS4_18smem_ptr_flag_bitsILi16EEENSU_INS5_IJSG_SH_EEENS5_IJSH_SB_EEEEEEEvNS4_8identityES13_S1C_vS1D_EENS_8epilogue10collective6detail29Sm90TmaWarpSpecializedAdapterINS1G_15DefaultEpilogueISJ_SK_SK_NS1F_6thread17LinearCombinationISJ_Li1EffLNS1K_9ScaleType4KindE0ELNS_15FloatRoundStyleE2ESJ_EENS1_15EpilogueDefaultEEEEEvvEEEEvNT_6ParamsE:
	.zero		1664


//--------------------- SYMBOLS --------------------------

	.type		.nv.reservedSmem.offset0,@object
	.size		.nv.reservedSmem.offset0,0x4
	.type		__assertfail,@function
